//
// Generated by NVIDIA NVVM Compiler
//
// Compiler Build ID: CL-36424714
// Cuda compilation tools, release 13.0, V13.0.88
// Based on NVVM 20.0.0
//

.version 9.0
.target sm_100
.address_size 64

	// .globl	p2m_rectmesh2d_64atomics

.visible .entry p2m_rectmesh2d_64atomics(
	.param .u32 p2m_rectmesh2d_64atomics_param_0,
	.param .u64 .ptr .align 1 p2m_rectmesh2d_64atomics_param_1,
	.param .u64 .ptr .align 1 p2m_rectmesh2d_64atomics_param_2,
	.param .f64 p2m_rectmesh2d_64atomics_param_3,
	.param .f64 p2m_rectmesh2d_64atomics_param_4,
	.param .f64 p2m_rectmesh2d_64atomics_param_5,
	.param .f64 p2m_rectmesh2d_64atomics_param_6,
	.param .u32 p2m_rectmesh2d_64atomics_param_7,
	.param .u32 p2m_rectmesh2d_64atomics_param_8,
	.param .u64 .ptr .align 1 p2m_rectmesh2d_64atomics_param_9
)
{
	.reg .pred 	%p<7>;
	.reg .b32 	%r<17>;
	.reg .b64 	%rd<14>;
	.reg .b64 	%fd<32>;

	ld.param.u32 	%r5, [p2m_rectmesh2d_64atomics_param_0];
	ld.param.u64 	%rd2, [p2m_rectmesh2d_64atomics_param_1];
	ld.param.u64 	%rd3, [p2m_rectmesh2d_64atomics_param_2];
	ld.param.f64 	%fd5, [p2m_rectmesh2d_64atomics_param_3];
	ld.param.f64 	%fd6, [p2m_rectmesh2d_64atomics_param_4];
	ld.param.f64 	%fd7, [p2m_rectmesh2d_64atomics_param_5];
	ld.param.f64 	%fd8, [p2m_rectmesh2d_64atomics_param_6];
	ld.param.u32 	%r3, [p2m_rectmesh2d_64atomics_param_7];
	ld.param.u32 	%r4, [p2m_rectmesh2d_64atomics_param_8];
	ld.param.u64 	%rd1, [p2m_rectmesh2d_64atomics_param_9];
	cvta.to.global.u64 	%rd4, %rd3;
	cvta.to.global.u64 	%rd5, %rd2;
	mov.u32 	%r6, %ctaid.x;
	mov.u32 	%r7, %ntid.x;
	mov.u32 	%r8, %ntid.y;
	mov.u32 	%r9, %tid.y;
	mov.u32 	%r10, %tid.x;
	mad.lo.s32 	%r11, %r8, %r6, %r9;
	mad.lo.s32 	%r12, %r11, %r7, %r10;
	mul.wide.s32 	%rd6, %r12, 8;
	add.s64 	%rd7, %rd5, %rd6;
	ld.global.f64 	%fd9, [%rd7];
	sub.f64 	%fd10, %fd9, %fd5;
	div.rn.f64 	%fd11, %fd10, %fd7;
	cvt.rmi.f64.f64 	%fd12, %fd11;
	cvt.rzi.s32.f64 	%r1, %fd12;
	add.s64 	%rd8, %rd4, %rd6;
	ld.global.f64 	%fd13, [%rd8];
	sub.f64 	%fd14, %fd13, %fd6;
	div.rn.f64 	%fd15, %fd14, %fd8;
	cvt.rmi.f64.f64 	%fd16, %fd15;
	cvt.rzi.s32.f64 	%r2, %fd16;
	cvt.rn.f64.s32 	%fd17, %r1;
	fma.rn.f64 	%fd18, %fd7, %fd17, %fd5;
	sub.f64 	%fd19, %fd9, %fd18;
	cvt.rn.f64.s32 	%fd20, %r2;
	fma.rn.f64 	%fd21, %fd8, %fd20, %fd6;
	sub.f64 	%fd22, %fd13, %fd21;
	div.rn.f64 	%fd1, %fd19, %fd7;
	mov.f64 	%fd23, 0d3FF0000000000000;
	sub.f64 	%fd2, %fd23, %fd1;
	div.rn.f64 	%fd3, %fd22, %fd8;
	sub.f64 	%fd4, %fd23, %fd3;
	setp.ge.s32 	%p1, %r12, %r5;
	@%p1 bra 	$L__BB0_3;
	or.b32  	%r13, %r1, %r2;
	add.s32 	%r14, %r3, -1;
	setp.ge.s32 	%p2, %r1, %r14;
	setp.lt.s32 	%p3, %r13, 0;
	add.s32 	%r15, %r4, -1;
	setp.ge.s32 	%p4, %r2, %r15;
	or.pred  	%p5, %p2, %p4;
	or.pred  	%p6, %p5, %p3;
	@%p6 bra 	$L__BB0_3;
	mad.lo.s32 	%r16, %r2, %r3, %r1;
	cvta.to.global.u64 	%rd9, %rd1;
	mul.wide.s32 	%rd10, %r16, 8;
	add.s64 	%rd11, %rd9, %rd10;
	mul.f64 	%fd24, %fd2, %fd4;
	atom.global.add.f64 	%fd25, [%rd11], %fd24;
	mul.f64 	%fd26, %fd1, %fd4;
	atom.global.add.f64 	%fd27, [%rd11+8], %fd26;
	mul.wide.s32 	%rd12, %r3, 8;
	add.s64 	%rd13, %rd11, %rd12;
	mul.f64 	%fd28, %fd2, %fd3;
	atom.global.add.f64 	%fd29, [%rd13], %fd28;
	mul.f64 	%fd30, %fd1, %fd3;
	atom.global.add.f64 	%fd31, [%rd13+8], %fd30;
$L__BB0_3:
	ret;

}
	// .globl	p2m_rectmesh3d_64atomics
.visible .entry p2m_rectmesh3d_64atomics(
	.param .u32 p2m_rectmesh3d_64atomics_param_0,
	.param .u64 .ptr .align 1 p2m_rectmesh3d_64atomics_param_1,
	.param .u64 .ptr .align 1 p2m_rectmesh3d_64atomics_param_2,
	.param .u64 .ptr .align 1 p2m_rectmesh3d_64atomics_param_3,
	.param .f64 p2m_rectmesh3d_64atomics_param_4,
	.param .f64 p2m_rectmesh3d_64atomics_param_5,
	.param .f64 p2m_rectmesh3d_64atomics_param_6,
	.param .f64 p2m_rectmesh3d_64atomics_param_7,
	.param .f64 p2m_rectmesh3d_64atomics_param_8,
	.param .f64 p2m_rectmesh3d_64atomics_param_9,
	.param .u32 p2m_rectmesh3d_64atomics_param_10,
	.param .u32 p2m_rectmesh3d_64atomics_param_11,
	.param .u32 p2m_rectmesh3d_64atomics_param_12,
	.param .u64 .ptr .align 1 p2m_rectmesh3d_64atomics_param_13
)
{
	.reg .pred 	%p<14>;
	.reg .b32 	%r<27>;
	.reg .b64 	%rd<21>;
	.reg .b64 	%fd<55>;

	ld.param.u32 	%r7, [p2m_rectmesh3d_64atomics_param_0];
	ld.param.u64 	%rd2, [p2m_rectmesh3d_64atomics_param_1];
	ld.param.u64 	%rd3, [p2m_rectmesh3d_64atomics_param_2];
	ld.param.u64 	%rd4, [p2m_rectmesh3d_64atomics_param_3];
	ld.param.f64 	%fd9, [p2m_rectmesh3d_64atomics_param_4];
	ld.param.f64 	%fd10, [p2m_rectmesh3d_64atomics_param_5];
	ld.param.f64 	%fd11, [p2m_rectmesh3d_64atomics_param_6];
	ld.param.f64 	%fd12, [p2m_rectmesh3d_64atomics_param_7];
	ld.param.f64 	%fd13, [p2m_rectmesh3d_64atomics_param_8];
	ld.param.f64 	%fd14, [p2m_rectmesh3d_64atomics_param_9];
	cvta.to.global.u64 	%rd5, %rd4;
	cvta.to.global.u64 	%rd6, %rd3;
	cvta.to.global.u64 	%rd7, %rd2;
	mov.u32 	%r8, %ctaid.x;
	mov.u32 	%r9, %ntid.x;
	mov.u32 	%r10, %ntid.y;
	mov.u32 	%r11, %tid.y;
	mov.u32 	%r12, %tid.x;
	mad.lo.s32 	%r13, %r10, %r8, %r11;
	mad.lo.s32 	%r14, %r13, %r9, %r12;
	mul.wide.s32 	%rd8, %r14, 8;
	add.s64 	%rd9, %rd7, %rd8;
	ld.global.f64 	%fd15, [%rd9];
	sub.f64 	%fd16, %fd15, %fd9;
	div.rn.f64 	%fd17, %fd16, %fd12;
	cvt.rmi.f64.f64 	%fd18, %fd17;
	cvt.rzi.s32.f64 	%r1, %fd18;
	add.s64 	%rd10, %rd6, %rd8;
	ld.global.f64 	%fd19, [%rd10];
	sub.f64 	%fd20, %fd19, %fd10;
	div.rn.f64 	%fd21, %fd20, %fd13;
	cvt.rmi.f64.f64 	%fd22, %fd21;
	cvt.rzi.s32.f64 	%r2, %fd22;
	add.s64 	%rd11, %rd5, %rd8;
	ld.global.f64 	%fd23, [%rd11];
	sub.f64 	%fd24, %fd23, %fd11;
	div.rn.f64 	%fd25, %fd24, %fd14;
	cvt.rmi.f64.f64 	%fd26, %fd25;
	cvt.rzi.s32.f64 	%r3, %fd26;
	cvt.rn.f64.s32 	%fd27, %r1;
	fma.rn.f64 	%fd28, %fd12, %fd27, %fd9;
	sub.f64 	%fd29, %fd15, %fd28;
	cvt.rn.f64.s32 	%fd30, %r2;
	fma.rn.f64 	%fd31, %fd13, %fd30, %fd10;
	sub.f64 	%fd32, %fd19, %fd31;
	cvt.rn.f64.s32 	%fd33, %r3;
	fma.rn.f64 	%fd34, %fd14, %fd33, %fd11;
	sub.f64 	%fd35, %fd23, %fd34;
	div.rn.f64 	%fd1, %fd29, %fd12;
	mov.f64 	%fd36, 0d3FF0000000000000;
	sub.f64 	%fd37, %fd36, %fd1;
	div.rn.f64 	%fd2, %fd32, %fd13;
	sub.f64 	%fd3, %fd36, %fd2;
	mul.f64 	%fd4, %fd37, %fd3;
	div.rn.f64 	%fd5, %fd35, %fd14;
	sub.f64 	%fd6, %fd36, %fd5;
	mul.f64 	%fd7, %fd4, %fd6;
	mul.f64 	%fd8, %fd37, %fd2;
	setp.ge.s32 	%p3, %r14, %r7;
	@%p3 bra 	$L__BB1_5;
	ld.param.u32 	%r22, [p2m_rectmesh3d_64atomics_param_10];
	or.b32  	%r15, %r1, %r2;
	add.s32 	%r16, %r22, -1;
	setp.ge.s32 	%p5, %r1, %r16;
	setp.lt.s32 	%p6, %r15, 0;
	mov.pred 	%p13, 0;
	or.pred  	%p7, %p6, %p5;
	@%p7 bra 	$L__BB1_3;
	ld.param.u32 	%r24, [p2m_rectmesh3d_64atomics_param_11];
	add.s32 	%r17, %r24, -1;
	setp.lt.s32 	%p13, %r2, %r17;
$L__BB1_3:
	ld.param.u32 	%r26, [p2m_rectmesh3d_64atomics_param_12];
	setp.lt.s32 	%p8, %r3, 0;
	not.pred 	%p9, %p13;
	or.pred  	%p10, %p9, %p8;
	add.s32 	%r18, %r26, -1;
	setp.ge.s32 	%p11, %r3, %r18;
	or.pred  	%p12, %p10, %p11;
	@%p12 bra 	$L__BB1_5;
	ld.param.u64 	%rd20, [p2m_rectmesh3d_64atomics_param_13];
	ld.param.u32 	%r25, [p2m_rectmesh3d_64atomics_param_11];
	ld.param.u32 	%r23, [p2m_rectmesh3d_64atomics_param_10];
	mul.f64 	%fd38, %fd1, %fd3;
	mul.f64 	%fd39, %fd1, %fd2;
	mad.lo.s32 	%r19, %r2, %r23, %r1;
	mul.lo.s32 	%r20, %r25, %r23;
	mad.lo.s32 	%r21, %r20, %r3, %r19;
	cvta.to.global.u64 	%rd12, %rd20;
	mul.wide.s32 	%rd13, %r21, 8;
	add.s64 	%rd14, %rd12, %rd13;
	atom.global.add.f64 	%fd40, [%rd14], %fd7;
	mul.f64 	%fd41, %fd38, %fd6;
	atom.global.add.f64 	%fd42, [%rd14+8], %fd41;
	mul.wide.s32 	%rd15, %r23, 8;
	add.s64 	%rd16, %rd14, %rd15;
	mul.f64 	%fd43, %fd8, %fd6;
	atom.global.add.f64 	%fd44, [%rd16], %fd43;
	mul.f64 	%fd45, %fd39, %fd6;
	atom.global.add.f64 	%fd46, [%rd16+8], %fd45;
	mul.wide.s32 	%rd17, %r20, 8;
	add.s64 	%rd18, %rd14, %rd17;
	mul.f64 	%fd47, %fd5, %fd4;
	atom.global.add.f64 	%fd48, [%rd18], %fd47;
	mul.f64 	%fd49, %fd5, %fd38;
	atom.global.add.f64 	%fd50, [%rd18+8], %fd49;
	add.s64 	%rd19, %rd18, %rd15;
	mul.f64 	%fd51, %fd8, %fd5;
	atom.global.add.f64 	%fd52, [%rd19], %fd51;
	mul.f64 	%fd53, %fd39, %fd5;
	atom.global.add.f64 	%fd54, [%rd19+8], %fd53;
$L__BB1_5:
	ret;

}
	// .globl	p2m_rectmesh2d_32atomics
.visible .entry p2m_rectmesh2d_32atomics(
	.param .u32 p2m_rectmesh2d_32atomics_param_0,
	.param .u64 .ptr .align 1 p2m_rectmesh2d_32atomics_param_1,
	.param .u64 .ptr .align 1 p2m_rectmesh2d_32atomics_param_2,
	.param .f64 p2m_rectmesh2d_32atomics_param_3,
	.param .f64 p2m_rectmesh2d_32atomics_param_4,
	.param .f64 p2m_rectmesh2d_32atomics_param_5,
	.param .f64 p2m_rectmesh2d_32atomics_param_6,
	.param .u32 p2m_rectmesh2d_32atomics_param_7,
	.param .u32 p2m_rectmesh2d_32atomics_param_8,
	.param .u64 .ptr .align 1 p2m_rectmesh2d_32atomics_param_9
)
{
	.reg .pred 	%p<7>;
	.reg .b32 	%r<17>;
	.reg .b32 	%f<9>;
	.reg .b64 	%rd<14>;
	.reg .b64 	%fd<28>;

	ld.param.u32 	%r5, [p2m_rectmesh2d_32atomics_param_0];
	ld.param.u64 	%rd2, [p2m_rectmesh2d_32atomics_param_1];
	ld.param.u64 	%rd3, [p2m_rectmesh2d_32atomics_param_2];
	ld.param.f64 	%fd1, [p2m_rectmesh2d_32atomics_param_3];
	ld.param.f64 	%fd2, [p2m_rectmesh2d_32atomics_param_4];
	ld.param.f64 	%fd3, [p2m_rectmesh2d_32atomics_param_5];
	ld.param.f64 	%fd4, [p2m_rectmesh2d_32atomics_param_6];
	ld.param.u32 	%r3, [p2m_rectmesh2d_32atomics_param_7];
	ld.param.u32 	%r4, [p2m_rectmesh2d_32atomics_param_8];
	ld.param.u64 	%rd1, [p2m_rectmesh2d_32atomics_param_9];
	cvta.to.global.u64 	%rd4, %rd3;
	cvta.to.global.u64 	%rd5, %rd2;
	mov.u32 	%r6, %ctaid.x;
	mov.u32 	%r7, %ntid.x;
	mov.u32 	%r8, %ntid.y;
	mov.u32 	%r9, %tid.y;
	mov.u32 	%r10, %tid.x;
	mad.lo.s32 	%r11, %r8, %r6, %r9;
	mad.lo.s32 	%r12, %r11, %r7, %r10;
	mul.wide.s32 	%rd6, %r12, 8;
	add.s64 	%rd7, %rd5, %rd6;
	ld.global.f64 	%fd5, [%rd7];
	sub.f64 	%fd6, %fd5, %fd1;
	div.rn.f64 	%fd7, %fd6, %fd3;
	cvt.rmi.f64.f64 	%fd8, %fd7;
	cvt.rzi.s32.f64 	%r1, %fd8;
	add.s64 	%rd8, %rd4, %rd6;
	ld.global.f64 	%fd9, [%rd8];
	sub.f64 	%fd10, %fd9, %fd2;
	div.rn.f64 	%fd11, %fd10, %fd4;
	cvt.rmi.f64.f64 	%fd12, %fd11;
	cvt.rzi.s32.f64 	%r2, %fd12;
	cvt.rn.f64.s32 	%fd13, %r1;
	fma.rn.f64 	%fd14, %fd3, %fd13, %fd1;
	sub.f64 	%fd15, %fd5, %fd14;
	cvt.rn.f64.s32 	%fd16, %r2;
	fma.rn.f64 	%fd17, %fd4, %fd16, %fd2;
	sub.f64 	%fd18, %fd9, %fd17;
	div.rn.f64 	%fd19, %fd15, %fd3;
	mov.f64 	%fd20, 0d3FF0000000000000;
	sub.f64 	%fd21, %fd20, %fd19;
	div.rn.f64 	%fd22, %fd18, %fd4;
	sub.f64 	%fd23, %fd20, %fd22;
	mul.f64 	%fd24, %fd21, %fd23;
	cvt.rn.f32.f64 	%f1, %fd24;
	mul.f64 	%fd25, %fd21, %fd22;
	cvt.rn.f32.f64 	%f2, %fd25;
	mul.f64 	%fd26, %fd19, %fd23;
	cvt.rn.f32.f64 	%f3, %fd26;
	mul.f64 	%fd27, %fd19, %fd22;
	cvt.rn.f32.f64 	%f4, %fd27;
	setp.ge.s32 	%p1, %r12, %r5;
	@%p1 bra 	$L__BB2_3;
	or.b32  	%r13, %r1, %r2;
	add.s32 	%r14, %r3, -1;
	setp.ge.s32 	%p2, %r1, %r14;
	setp.lt.s32 	%p3, %r13, 0;
	add.s32 	%r15, %r4, -1;
	setp.ge.s32 	%p4, %r2, %r15;
	or.pred  	%p5, %p2, %p4;
	or.pred  	%p6, %p5, %p3;
	@%p6 bra 	$L__BB2_3;
	mad.lo.s32 	%r16, %r2, %r3, %r1;
	cvta.to.global.u64 	%rd9, %rd1;
	mul.wide.s32 	%rd10, %r16, 4;
	add.s64 	%rd11, %rd9, %rd10;
	atom.global.add.f32 	%f5, [%rd11], %f1;
	atom.global.add.f32 	%f6, [%rd11+4], %f3;
	mul.wide.s32 	%rd12, %r3, 4;
	add.s64 	%rd13, %rd11, %rd12;
	atom.global.add.f32 	%f7, [%rd13], %f2;
	atom.global.add.f32 	%f8, [%rd13+4], %f4;
$L__BB2_3:
	ret;

}
	// .globl	p2m_rectmesh3d_32atomics
.visible .entry p2m_rectmesh3d_32atomics(
	.param .u32 p2m_rectmesh3d_32atomics_param_0,
	.param .u64 .ptr .align 1 p2m_rectmesh3d_32atomics_param_1,
	.param .u64 .ptr .align 1 p2m_rectmesh3d_32atomics_param_2,
	.param .u64 .ptr .align 1 p2m_rectmesh3d_32atomics_param_3,
	.param .f64 p2m_rectmesh3d_32atomics_param_4,
	.param .f64 p2m_rectmesh3d_32atomics_param_5,
	.param .f64 p2m_rectmesh3d_32atomics_param_6,
	.param .f64 p2m_rectmesh3d_32atomics_param_7,
	.param .f64 p2m_rectmesh3d_32atomics_param_8,
	.param .f64 p2m_rectmesh3d_32atomics_param_9,
	.param .u32 p2m_rectmesh3d_32atomics_param_10,
	.param .u32 p2m_rectmesh3d_32atomics_param_11,
	.param .u32 p2m_rectmesh3d_32atomics_param_12,
	.param .u64 .ptr .align 1 p2m_rectmesh3d_32atomics_param_13
)
{
	.reg .pred 	%p<14>;
	.reg .b32 	%r<27>;
	.reg .b32 	%f<17>;
	.reg .b64 	%rd<21>;
	.reg .b64 	%fd<47>;

	ld.param.u32 	%r7, [p2m_rectmesh3d_32atomics_param_0];
	ld.param.u64 	%rd2, [p2m_rectmesh3d_32atomics_param_1];
	ld.param.u64 	%rd3, [p2m_rectmesh3d_32atomics_param_2];
	ld.param.u64 	%rd4, [p2m_rectmesh3d_32atomics_param_3];
	ld.param.f64 	%fd1, [p2m_rectmesh3d_32atomics_param_4];
	ld.param.f64 	%fd2, [p2m_rectmesh3d_32atomics_param_5];
	ld.param.f64 	%fd3, [p2m_rectmesh3d_32atomics_param_6];
	ld.param.f64 	%fd4, [p2m_rectmesh3d_32atomics_param_7];
	ld.param.f64 	%fd5, [p2m_rectmesh3d_32atomics_param_8];
	ld.param.f64 	%fd6, [p2m_rectmesh3d_32atomics_param_9];
	cvta.to.global.u64 	%rd5, %rd4;
	cvta.to.global.u64 	%rd6, %rd3;
	cvta.to.global.u64 	%rd7, %rd2;
	mov.u32 	%r8, %ctaid.x;
	mov.u32 	%r9, %ntid.x;
	mov.u32 	%r10, %ntid.y;
	mov.u32 	%r11, %tid.y;
	mov.u32 	%r12, %tid.x;
	mad.lo.s32 	%r13, %r10, %r8, %r11;
	mad.lo.s32 	%r14, %r13, %r9, %r12;
	mul.wide.s32 	%rd8, %r14, 8;
	add.s64 	%rd9, %rd7, %rd8;
	ld.global.f64 	%fd7, [%rd9];
	sub.f64 	%fd8, %fd7, %fd1;
	div.rn.f64 	%fd9, %fd8, %fd4;
	cvt.rmi.f64.f64 	%fd10, %fd9;
	cvt.rzi.s32.f64 	%r1, %fd10;
	add.s64 	%rd10, %rd6, %rd8;
	ld.global.f64 	%fd11, [%rd10];
	sub.f64 	%fd12, %fd11, %fd2;
	div.rn.f64 	%fd13, %fd12, %fd5;
	cvt.rmi.f64.f64 	%fd14, %fd13;
	cvt.rzi.s32.f64 	%r2, %fd14;
	add.s64 	%rd11, %rd5, %rd8;
	ld.global.f64 	%fd15, [%rd11];
	sub.f64 	%fd16, %fd15, %fd3;
	div.rn.f64 	%fd17, %fd16, %fd6;
	cvt.rmi.f64.f64 	%fd18, %fd17;
	cvt.rzi.s32.f64 	%r3, %fd18;
	cvt.rn.f64.s32 	%fd19, %r1;
	fma.rn.f64 	%fd20, %fd4, %fd19, %fd1;
	sub.f64 	%fd21, %fd7, %fd20;
	cvt.rn.f64.s32 	%fd22, %r2;
	fma.rn.f64 	%fd23, %fd5, %fd22, %fd2;
	sub.f64 	%fd24, %fd11, %fd23;
	cvt.rn.f64.s32 	%fd25, %r3;
	fma.rn.f64 	%fd26, %fd6, %fd25, %fd3;
	sub.f64 	%fd27, %fd15, %fd26;
	div.rn.f64 	%fd28, %fd21, %fd4;
	mov.f64 	%fd29, 0d3FF0000000000000;
	sub.f64 	%fd30, %fd29, %fd28;
	div.rn.f64 	%fd31, %fd24, %fd5;
	sub.f64 	%fd32, %fd29, %fd31;
	mul.f64 	%fd33, %fd30, %fd32;
	div.rn.f64 	%fd34, %fd27, %fd6;
	sub.f64 	%fd35, %fd29, %fd34;
	mul.f64 	%fd36, %fd33, %fd35;
	cvt.rn.f32.f64 	%f1, %fd36;
	mul.f64 	%fd37, %fd30, %fd31;
	mul.f64 	%fd38, %fd37, %fd35;
	cvt.rn.f32.f64 	%f2, %fd38;
	mul.f64 	%fd39, %fd28, %fd32;
	mul.f64 	%fd40, %fd39, %fd35;
	cvt.rn.f32.f64 	%f3, %fd40;
	mul.f64 	%fd41, %fd28, %fd31;
	mul.f64 	%fd42, %fd41, %fd35;
	cvt.rn.f32.f64 	%f4, %fd42;
	mul.f64 	%fd43, %fd34, %fd33;
	cvt.rn.f32.f64 	%f5, %fd43;
	mul.f64 	%fd44, %fd37, %fd34;
	cvt.rn.f32.f64 	%f6, %fd44;
	mul.f64 	%fd45, %fd34, %fd39;
	cvt.rn.f32.f64 	%f7, %fd45;
	mul.f64 	%fd46, %fd41, %fd34;
	cvt.rn.f32.f64 	%f8, %fd46;
	setp.ge.s32 	%p3, %r14, %r7;
	@%p3 bra 	$L__BB3_5;
	ld.param.u32 	%r22, [p2m_rectmesh3d_32atomics_param_10];
	or.b32  	%r15, %r1, %r2;
	add.s32 	%r16, %r22, -1;
	setp.ge.s32 	%p5, %r1, %r16;
	setp.lt.s32 	%p6, %r15, 0;
	mov.pred 	%p13, 0;
	or.pred  	%p7, %p6, %p5;
	@%p7 bra 	$L__BB3_3;
	ld.param.u32 	%r24, [p2m_rectmesh3d_32atomics_param_11];
	add.s32 	%r17, %r24, -1;
	setp.lt.s32 	%p13, %r2, %r17;
$L__BB3_3:
	ld.param.u32 	%r26, [p2m_rectmesh3d_32atomics_param_12];
	setp.lt.s32 	%p8, %r3, 0;
	not.pred 	%p9, %p13;
	or.pred  	%p10, %p9, %p8;
	add.s32 	%r18, %r26, -1;
	setp.ge.s32 	%p11, %r3, %r18;
	or.pred  	%p12, %p10, %p11;
	@%p12 bra 	$L__BB3_5;
	ld.param.u64 	%rd20, [p2m_rectmesh3d_32atomics_param_13];
	ld.param.u32 	%r25, [p2m_rectmesh3d_32atomics_param_11];
	ld.param.u32 	%r23, [p2m_rectmesh3d_32atomics_param_10];
	mad.lo.s32 	%r19, %r2, %r23, %r1;
	mul.lo.s32 	%r20, %r25, %r23;
	mad.lo.s32 	%r21, %r20, %r3, %r19;
	cvta.to.global.u64 	%rd12, %rd20;
	mul.wide.s32 	%rd13, %r21, 4;
	add.s64 	%rd14, %rd12, %rd13;
	atom.global.add.f32 	%f9, [%rd14], %f1;
	atom.global.add.f32 	%f10, [%rd14+4], %f3;
	mul.wide.s32 	%rd15, %r23, 4;
	add.s64 	%rd16, %rd14, %rd15;
	atom.global.add.f32 	%f11, [%rd16], %f2;
	atom.global.add.f32 	%f12, [%rd16+4], %f4;
	mul.wide.s32 	%rd17, %r20, 4;
	add.s64 	%rd18, %rd14, %rd17;
	atom.global.add.f32 	%f13, [%rd18], %f5;
	atom.global.add.f32 	%f14, [%rd18+4], %f7;
	add.s64 	%rd19, %rd18, %rd15;
	atom.global.add.f32 	%f15, [%rd19], %f6;
	atom.global.add.f32 	%f16, [%rd19+4], %f8;
$L__BB3_5:
	ret;

}


// ===== COMPILED SASS (sm_100) =====

	.target	sm_100

	.elftype	@"ET_EXEC"


//--------------------- .note.nv.tkinfo           --------------------------
	.section	.note.nv.tkinfo,"",@"SHT_NOTE"
	.sectionflags	@"SHF_NOTE_NV_TKINFO"
	.tkinfo
        /*0018*/ 	.word	0x00000002
        /*0030*/ 	.string	""
        /*0030*/ 	.string	"ptxas"
        /*0030*/ 	.string	"Cuda compilation tools, release 13.0, V13.0.88"
        /*0030*/ 	.string	"Build cuda_13.0.r13.0/compiler.36424714_0"
        /*0030*/ 	.string	"-arch sm_100 -m 64 "



//--------------------- .note.nv.cuinfo           --------------------------
	.section	.note.nv.cuinfo,"",@"SHT_NOTE"
	.sectionflags	@"SHF_NOTE_NV_CUINFO"
        /*0018*/ 	.short	0x0002
        /*001a*/ 	.short	0x0064
        /*001c*/ 	.short	0x0082
	.zero		2


//--------------------- .nv.info                  --------------------------
	.section	.nv.info,"",@"SHT_CUDA_INFO"
	.align	4


	//----- nvinfo : EIATTR_REGCOUNT
	.align		4
        /*0000*/ 	.byte	0x04, 0x2f
        /*0002*/ 	.short	(.L_1 - .L_0)
	.align		4
.L_0:
        /*0004*/ 	.word	index@(p2m_rectmesh2d_64atomics)
        /*0008*/ 	.word	0x00000020


	//----- nvinfo : EIATTR_FRAME_SIZE
	.align		4
.L_1:
        /*000c*/ 	.byte	0x04, 0x11
        /*000e*/ 	.short	(.L_3 - .L_2)
	.align		4
.L_2:
        /*0010*/ 	.word	index@($__internal_3_$__cuda_sm20_div_rn_f64_full)
        /*0014*/ 	.word	0x00000000


	//----- nvinfo : EIATTR_FRAME_SIZE
	.align		4
.L_3:
        /*0018*/ 	.byte	0x04, 0x11
        /*001a*/ 	.short	(.L_5 - .L_4)
	.align		4
.L_4:
        /*001c*/ 	.word	index@(p2m_rectmesh2d_64atomics)
        /*0020*/ 	.word	0x00000000


	//----- nvinfo : EIATTR_REGCOUNT
	.align		4
.L_5:
        /*0024*/ 	.byte	0x04, 0x2f
        /*0026*/ 	.short	(.L_7 - .L_6)
	.align		4
.L_6:
        /*0028*/ 	.word	index@(p2m_rectmesh3d_64atomics)
        /*002c*/ 	.word	0x00000027


	//----- nvinfo : EIATTR_FRAME_SIZE
	.align		4
.L_7:
        /*0030*/ 	.byte	0x04, 0x11
        /*0032*/ 	.short	(.L_9 - .L_8)
	.align		4
.L_8:
        /*0034*/ 	.word	index@($__internal_2_$__cuda_sm20_div_rn_f64_full)
        /*0038*/ 	.word	0x00000000


	//----- nvinfo : EIATTR_FRAME_SIZE
	.align		4
.L_9:
        /*003c*/ 	.byte	0x04, 0x11
        /*003e*/ 	.short	(.L_11 - .L_10)
	.align		4
.L_10:
        /*0040*/ 	.word	index@(p2m_rectmesh3d_64atomics)
        /*0044*/ 	.word	0x00000000


	//----- nvinfo : EIATTR_REGCOUNT
	.align		4
.L_11:
        /*0048*/ 	.byte	0x04, 0x2f
        /*004a*/ 	.short	(.L_13 - .L_12)
	.align		4
.L_12:
        /*004c*/ 	.word	index@(p2m_rectmesh2d_32atomics)
        /*0050*/ 	.word	0x00000020


	//----- nvinfo : EIATTR_FRAME_SIZE
	.align		4
.L_13:
        /*0054*/ 	.byte	0x04, 0x11
        /*0056*/ 	.short	(.L_15 - .L_14)
	.align		4
.L_14:
        /*0058*/ 	.word	index@($__internal_1_$__cuda_sm20_div_rn_f64_full)
        /*005c*/ 	.word	0x00000000


	//----- nvinfo : EIATTR_FRAME_SIZE
	.align		4
.L_15:
        /*0060*/ 	.byte	0x04, 0x11
        /*0062*/ 	.short	(.L_17 - .L_16)
	.align		4
.L_16:
        /*0064*/ 	.word	index@(p2m_rectmesh2d_32atomics)
        /*0068*/ 	.word	0x00000000


	//----- nvinfo : EIATTR_REGCOUNT
	.align		4
.L_17:
        /*006c*/ 	.byte	0x04, 0x2f
        /*006e*/ 	.short	(.L_19 - .L_18)
	.align		4
.L_18:
        /*0070*/ 	.word	index@(p2m_rectmesh3d_32atomics)
        /*0074*/ 	.word	0x00000027


	//----- nvinfo : EIATTR_FRAME_SIZE
	.align		4
.L_19:
        /*0078*/ 	.byte	0x04, 0x11
        /*007a*/ 	.short	(.L_21 - .L_20)
	.align		4
.L_20:
        /*007c*/ 	.word	index@($__internal_0_$__cuda_sm20_div_rn_f64_full)
        /*0080*/ 	.word	0x00000000


	//----- nvinfo : EIATTR_FRAME_SIZE
	.align		4
.L_21:
        /*0084*/ 	.byte	0x04, 0x11
        /*0086*/ 	.short	(.L_23 - .L_22)
	.align		4
.L_22:
        /*0088*/ 	.word	index@(p2m_rectmesh3d_32atomics)
        /*008c*/ 	.word	0x00000000


	//----- nvinfo : EIATTR_MIN_STACK_SIZE
	.align		4
.L_23:
        /*0090*/ 	.byte	0x04, 0x12
        /*0092*/ 	.short	(.L_25 - .L_24)
	.align		4
.L_24:
        /*0094*/ 	.word	index@(p2m_rectmesh3d_32atomics)
        /*0098*/ 	.word	0x00000000


	//----- nvinfo : EIATTR_MIN_STACK_SIZE
	.align		4
.L_25:
        /*009c*/ 	.byte	0x04, 0x12
        /*009e*/ 	.short	(.L_27 - .L_26)
	.align		4
.L_26:
        /*00a0*/ 	.word	index@(p2m_rectmesh2d_32atomics)
        /*00a4*/ 	.word	0x00000000


	//----- nvinfo : EIATTR_MIN_STACK_SIZE
	.align		4
.L_27:
        /*00a8*/ 	.byte	0x04, 0x12
        /*00aa*/ 	.short	(.L_29 - .L_28)
	.align		4
.L_28:
        /*00ac*/ 	.word	index@(p2m_rectmesh3d_64atomics)
        /*00b0*/ 	.word	0x00000000


	//----- nvinfo : EIATTR_MIN_STACK_SIZE
	.align		4
.L_29:
        /*00b4*/ 	.byte	0x04, 0x12
        /*00b6*/ 	.short	(.L_31 - .L_30)
	.align		4
.L_30:
        /*00b8*/ 	.word	index@(p2m_rectmesh2d_64atomics)
        /*00bc*/ 	.word	0x00000000
.L_31:


//--------------------- .nv.compat                --------------------------
	.section	.nv.compat,"",@"SHT_CUDA_COMPAT_INFO"
	.align	4
        /*0000*/ 	.byte	0x02, 0x09, 0x00, 0x00, 0x02, 0x02, 0x01, 0x00, 0x02, 0x05, 0x05, 0x00, 0x03, 0x07, 0x01, 0x01
        /*0010*/ 	.byte	0x02, 0x03, 0x00, 0x00, 0x02, 0x06, 0x01, 0x00, 0x04, 0x0b, 0x08, 0x00, 0x01, 0x00, 0x00, 0x00
        /*0020*/ 	.byte	0x00, 0x00, 0x00, 0x00


//--------------------- .nv.info.p2m_rectmesh3d_32atomics --------------------------
	.section	.nv.info.p2m_rectmesh3d_32atomics,"",@"SHT_CUDA_INFO"
	.sectionflags	@""
	.align	4


	//----- nvinfo : EIATTR_CUDA_API_VERSION
	.align		4
        /*0000*/ 	.byte	0x04, 0x37
        /*0002*/ 	.short	(.L_33 - .L_32)
.L_32:
        /*0004*/ 	.word	0x00000082


	//----- nvinfo : EIATTR_KPARAM_INFO
	.align		4
.L_33:
        /*0008*/ 	.byte	0x04, 0x17
        /*000a*/ 	.short	(.L_35 - .L_34)
.L_34:
        /*000c*/ 	.word	0x00000000
        /*0010*/ 	.short	0x000d
        /*0012*/ 	.short	0x0060
        /*0014*/ 	.byte	0x00, 0xf5, 0x21, 0x00


	//----- nvinfo : EIATTR_KPARAM_INFO
	.align		4
.L_35:
        /*0018*/ 	.byte	0x04, 0x17
        /*001a*/ 	.short	(.L_37 - .L_36)
.L_36:
        /*001c*/ 	.word	0x00000000
        /*0020*/ 	.short	0x000c
        /*0022*/ 	.short	0x0058
        /*0024*/ 	.byte	0x00, 0xf0, 0x11, 0x00


	//----- nvinfo : EIATTR_KPARAM_INFO
	.align		4
.L_37:
        /*0028*/ 	.byte	0x04, 0x17
        /*002a*/ 	.short	(.L_39 - .L_38)
.L_38:
        /*002c*/ 	.word	0x00000000
        /*0030*/ 	.short	0x000b
        /*0032*/ 	.short	0x0054
        /*0034*/ 	.byte	0x00, 0xf0, 0x11, 0x00


	//----- nvinfo : EIATTR_KPARAM_INFO
	.align		4
.L_39:
        /*0038*/ 	.byte	0x04, 0x17
        /*003a*/ 	.short	(.L_41 - .L_40)
.L_40:
        /*003c*/ 	.word	0x00000000
        /*0040*/ 	.short	0x000a
        /*0042*/ 	.short	0x0050
        /*0044*/ 	.byte	0x00, 0xf0, 0x11, 0x00


	//----- nvinfo : EIATTR_KPARAM_INFO
	.align		4
.L_41:
        /*0048*/ 	.byte	0x04, 0x17
        /*004a*/ 	.short	(.L_43 - .L_42)
.L_42:
        /*004c*/ 	.word	0x00000000
        /*0050*/ 	.short	0x0009
        /*0052*/ 	.short	0x0048
        /*0054*/ 	.byte	0x00, 0xf0, 0x21, 0x00


	//----- nvinfo : EIATTR_KPARAM_INFO
	.align		4
.L_43:
        /*0058*/ 	.byte	0x04, 0x17
        /*005a*/ 	.short	(.L_45 - .L_44)
.L_44:
        /*005c*/ 	.word	0x00000000
        /*0060*/ 	.short	0x0008
        /*0062*/ 	.short	0x0040
        /*0064*/ 	.byte	0x00, 0xf0, 0x21, 0x00


	//----- nvinfo : EIATTR_KPARAM_INFO
	.align		4
.L_45:
        /*0068*/ 	.byte	0x04, 0x17
        /*006a*/ 	.short	(.L_47 - .L_46)
.L_46:
        /*006c*/ 	.word	0x00000000
        /*0070*/ 	.short	0x0007
        /*0072*/ 	.short	0x0038
        /*0074*/ 	.byte	0x00, 0xf0, 0x21, 0x00


	//----- nvinfo : EIATTR_KPARAM_INFO
	.align		4
.L_47:
        /*0078*/ 	.byte	0x04, 0x17
        /*007a*/ 	.short	(.L_49 - .L_48)
.L_48:
        /*007c*/ 	.word	0x00000000
        /*0080*/ 	.short	0x0006
        /*0082*/ 	.short	0x0030
        /*0084*/ 	.byte	0x00, 0xf0, 0x21, 0x00


	//----- nvinfo : EIATTR_KPARAM_INFO
	.align		4
.L_49:
        /*0088*/ 	.byte	0x04, 0x17
        /*008a*/ 	.short	(.L_51 - .L_50)
.L_50:
        /*008c*/ 	.word	0x00000000
        /*0090*/ 	.short	0x0005
        /*0092*/ 	.short	0x0028
        /*0094*/ 	.byte	0x00, 0xf0, 0x21, 0x00


	//----- nvinfo : EIATTR_KPARAM_INFO
	.align		4
.L_51:
        /*0098*/ 	.byte	0x04, 0x17
        /*009a*/ 	.short	(.L_53 - .L_52)
.L_52:
        /*009c*/ 	.word	0x00000000
        /*00a0*/ 	.short	0x0004
        /*00a2*/ 	.short	0x0020
        /*00a4*/ 	.byte	0x00, 0xf0, 0x21, 0x00


	//----- nvinfo : EIATTR_KPARAM_INFO
	.align		4
.L_53:
        /*00a8*/ 	.byte	0x04, 0x17
        /*00aa*/ 	.short	(.L_55 - .L_54)
.L_54:
        /*00ac*/ 	.word	0x00000000
        /*00b0*/ 	.short	0x0003
        /*00b2*/ 	.short	0x0018
        /*00b4*/ 	.byte	0x00, 0xf5, 0x21, 0x00


	//----- nvinfo : EIATTR_KPARAM_INFO
	.align		4
.L_55:
        /*00b8*/ 	.byte	0x04, 0x17
        /*00ba*/ 	.short	(.L_57 - .L_56)
.L_56:
        /*00bc*/ 	.word	0x00000000
        /*00c0*/ 	.short	0x0002
        /*00c2*/ 	.short	0x0010
        /*00c4*/ 	.byte	0x00, 0xf5, 0x21, 0x00


	//----- nvinfo : EIATTR_KPARAM_INFO
	.align		4
.L_57:
        /*00c8*/ 	.byte	0x04, 0x17
        /*00ca*/ 	.short	(.L_59 - .L_58)
.L_58:
        /*00cc*/ 	.word	0x00000000
        /*00d0*/ 	.short	0x0001
        /*00d2*/ 	.short	0x0008
        /*00d4*/ 	.byte	0x00, 0xf5, 0x21, 0x00


	//----- nvinfo : EIATTR_KPARAM_INFO
	.align		4
.L_59:
        /*00d8*/ 	.byte	0x04, 0x17
        /*00da*/ 	.short	(.L_61 - .L_60)
.L_60:
        /*00dc*/ 	.word	0x00000000
        /*00e0*/ 	.short	0x0000
        /*00e2*/ 	.short	0x0000
        /*00e4*/ 	.byte	0x00, 0xf0, 0x11, 0x00


	//----- nvinfo : EIATTR_SPARSE_MMA_MASK
	.align		4
.L_61:
        /*00e8*/ 	.byte	0x03, 0x50
        /*00ea*/ 	.short	0x0000


	//----- nvinfo : EIATTR_MAXREG_COUNT
	.align		4
        /*00ec*/ 	.byte	0x03, 0x1b
        /*00ee*/ 	.short	0x00ff


	//----- nvinfo : EIATTR_MERCURY_ISA_VERSION
	.align		4
        /*00f0*/ 	.byte	0x03, 0x5f
        /*00f2*/ 	.short	0x0101


	//----- nvinfo : EIATTR_VRC_CTA_INIT_COUNT
	.align		4
        /*00f4*/ 	.byte	0x02, 0x4a
	.zero		1
	.zero		1


	//----- nvinfo : EIATTR_EXIT_INSTR_OFFSETS
	.align		4
        /*00f8*/ 	.byte	0x04, 0x1c
        /*00fa*/ 	.short	(.L_63 - .L_62)


	//   ....[0]....
.L_62:
        /*00fc*/ 	.word	0x00000c70


	//   ....[1]....
        /*0100*/ 	.word	0x00000d80


	//   ....[2]....
        /*0104*/ 	.word	0x00000fa0


	//----- nvinfo : EIATTR_CRS_STACK_SIZE
	.align		4
.L_63:
        /*0108*/ 	.byte	0x04, 0x1e
        /*010a*/ 	.short	(.L_65 - .L_64)
.L_64:
        /*010c*/ 	.word	0x00000000


	//----- nvinfo : EIATTR_CBANK_PARAM_SIZE
	.align		4
.L_65:
        /*0110*/ 	.byte	0x03, 0x19
        /*0112*/ 	.short	0x0068


	//----- nvinfo : EIATTR_PARAM_CBANK
	.align		4
        /*0114*/ 	.byte	0x04, 0x0a
        /*0116*/ 	.short	(.L_67 - .L_66)
	.align		4
.L_66:
        /*0118*/ 	.word	index@(.nv.constant0.p2m_rectmesh3d_32atomics)
        /*011c*/ 	.short	0x0380
        /*011e*/ 	.short	0x0068


	//----- nvinfo : EIATTR_SW_WAR
	.align		4
.L_67:
        /*0120*/ 	.byte	0x04, 0x36
        /*0122*/ 	.short	(.L_69 - .L_68)
.L_68:
        /*0124*/ 	.word	0x00000008
.L_69:


//--------------------- .nv.info.p2m_rectmesh2d_32atomics --------------------------
	.section	.nv.info.p2m_rectmesh2d_32atomics,"",@"SHT_CUDA_INFO"
	.sectionflags	@""
	.align	4


	//----- nvinfo : EIATTR_CUDA_API_VERSION
	.align		4
        /*0000*/ 	.byte	0x04, 0x37
        /*0002*/ 	.short	(.L_71 - .L_70)
.L_70:
        /*0004*/ 	.word	0x00000082


	//----- nvinfo : EIATTR_KPARAM_INFO
	.align		4
.L_71:
        /*0008*/ 	.byte	0x04, 0x17
        /*000a*/ 	.short	(.L_73 - .L_72)
.L_72:
        /*000c*/ 	.word	0x00000000
        /*0010*/ 	.short	0x0009
        /*0012*/ 	.short	0x0040
        /*0014*/ 	.byte	0x00, 0xf5, 0x21, 0x00


	//----- nvinfo : EIATTR_KPARAM_INFO
	.align		4
.L_73:
        /*0018*/ 	.byte	0x04, 0x17
        /*001a*/ 	.short	(.L_75 - .L_74)
.L_74:
        /*001c*/ 	.word	0x00000000
        /*0020*/ 	.short	0x0008
        /*0022*/ 	.short	0x003c
        /*0024*/ 	.byte	0x00, 0xf0, 0x11, 0x00


	//----- nvinfo : EIATTR_KPARAM_INFO
	.align		4
.L_75:
        /*0028*/ 	.byte	0x04, 0x17
        /*002a*/ 	.short	(.L_77 - .L_76)
.L_76:
        /*002c*/ 	.word	0x00000000
        /*0030*/ 	.short	0x0007
        /*0032*/ 	.short	0x0038
        /*0034*/ 	.byte	0x00, 0xf0, 0x11, 0x00


	//----- nvinfo : EIATTR_KPARAM_INFO
	.align		4
.L_77:
        /*0038*/ 	.byte	0x04, 0x17
        /*003a*/ 	.short	(.L_79 - .L_78)
.L_78:
        /*003c*/ 	.word	0x00000000
        /*0040*/ 	.short	0x0006
        /*0042*/ 	.short	0x0030
        /*0044*/ 	.byte	0x00, 0xf0, 0x21, 0x00


	//----- nvinfo : EIATTR_KPARAM_INFO
	.align		4
.L_79:
        /*0048*/ 	.byte	0x04, 0x17
        /*004a*/ 	.short	(.L_81 - .L_80)
.L_80:
        /*004c*/ 	.word	0x00000000
        /*0050*/ 	.short	0x0005
        /*0052*/ 	.short	0x0028
        /*0054*/ 	.byte	0x00, 0xf0, 0x21, 0x00


	//----- nvinfo : EIATTR_KPARAM_INFO
	.align		4
.L_81:
        /*0058*/ 	.byte	0x04, 0x17
        /*005a*/ 	.short	(.L_83 - .L_82)
.L_82:
        /*005c*/ 	.word	0x00000000
        /*0060*/ 	.short	0x0004
        /*0062*/ 	.short	0x0020
        /*0064*/ 	.byte	0x00, 0xf0, 0x21, 0x00


	//----- nvinfo : EIATTR_KPARAM_INFO
	.align		4
.L_83:
        /*0068*/ 	.byte	0x04, 0x17
        /*006a*/ 	.short	(.L_85 - .L_84)
.L_84:
        /*006c*/ 	.word	0x00000000
        /*0070*/ 	.short	0x0003
        /*0072*/ 	.short	0x0018
        /*0074*/ 	.byte	0x00, 0xf0, 0x21, 0x00


	//----- nvinfo : EIATTR_KPARAM_INFO
	.align		4
.L_85:
        /*0078*/ 	.byte	0x04, 0x17
        /*007a*/ 	.short	(.L_87 - .L_86)
.L_86:
        /*007c*/ 	.word	0x00000000
        /*0080*/ 	.short	0x0002
        /*0082*/ 	.short	0x0010
        /*0084*/ 	.byte	0x00, 0xf5, 0x21, 0x00


	//----- nvinfo : EIATTR_KPARAM_INFO
	.align		4
.L_87:
        /*0088*/ 	.byte	0x04, 0x17
        /*008a*/ 	.short	(.L_89 - .L_88)
.L_88:
        /*008c*/ 	.word	0x00000000
        /*0090*/ 	.short	0x0001
        /*0092*/ 	.short	0x0008
        /*0094*/ 	.byte	0x00, 0xf5, 0x21, 0x00


	//----- nvinfo : EIATTR_KPARAM_INFO
	.align		4
.L_89:
        /*0098*/ 	.byte	0x04, 0x17
        /*009a*/ 	.short	(.L_91 - .L_90)
.L_90:
        /*009c*/ 	.word	0x00000000
        /*00a0*/ 	.short	0x0000
        /*00a2*/ 	.short	0x0000
        /*00a4*/ 	.byte	0x00, 0xf0, 0x11, 0x00


	//----- nvinfo : EIATTR_SPARSE_MMA_MASK
	.align		4
.L_91:
        /*00a8*/ 	.byte	0x03, 0x50
        /*00aa*/ 	.short	0x0000


	//----- nvinfo : EIATTR_MAXREG_COUNT
	.align		4
        /*00ac*/ 	.byte	0x03, 0x1b
        /*00ae*/ 	.short	0x00ff


	//----- nvinfo : EIATTR_MERCURY_ISA_VERSION
	.align		4
        /*00b0*/ 	.byte	0x03, 0x5f
        /*00b2*/ 	.short	0x0101


	//----- nvinfo : EIATTR_VRC_CTA_INIT_COUNT
	.align		4
        /*00b4*/ 	.byte	0x02, 0x4a
	.zero		1
	.zero		1


	//----- nvinfo : EIATTR_EXIT_INSTR_OFFSETS
	.align		4
        /*00b8*/ 	.byte	0x04, 0x1c
        /*00ba*/ 	.short	(.L_93 - .L_92)


	//   ....[0]....
.L_92:
        /*00bc*/ 	.word	0x00000870


	//   ....[1]....
        /*00c0*/ 	.word	0x00000910


	//   ....[2]....
        /*00c4*/ 	.word	0x00000a10


	//----- nvinfo : EIATTR_CRS_STACK_SIZE
	.align		4
.L_93:
        /*00c8*/ 	.byte	0x04, 0x1e
        /*00ca*/ 	.short	(.L_95 - .L_94)
.L_94:
        /*00cc*/ 	.word	0x00000000


	//----- nvinfo : EIATTR_CBANK_PARAM_SIZE
	.align		4
.L_95:
        /*00d0*/ 	.byte	0x03, 0x19
        /*00d2*/ 	.short	0x0048


	//----- nvinfo : EIATTR_PARAM_CBANK
	.align		4
        /*00d4*/ 	.byte	0x04, 0x0a
        /*00d6*/ 	.short	(.L_97 - .L_96)
	.align		4
.L_96:
        /*00d8*/ 	.word	index@(.nv.constant0.p2m_rectmesh2d_32atomics)
        /*00dc*/ 	.short	0x0380
        /*00de*/ 	.short	0x0048


	//----- nvinfo : EIATTR_SW_WAR
	.align		4
.L_97:
        /*00e0*/ 	.byte	0x04, 0x36
        /*00e2*/ 	.short	(.L_99 - .L_98)
.L_98:
        /*00e4*/ 	.word	0x00000008
.L_99:


//--------------------- .nv.info.p2m_rectmesh3d_64atomics --------------------------
	.section	.nv.info.p2m_rectmesh3d_64atomics,"",@"SHT_CUDA_INFO"
	.sectionflags	@""
	.align	4


	//----- nvinfo : EIATTR_CUDA_API_VERSION
	.align		4
        /*0000*/ 	.byte	0x04, 0x37
        /*0002*/ 	.short	(.L_101 - .L_100)
.L_100:
        /*0004*/ 	.word	0x00000082


	//----- nvinfo : EIATTR_KPARAM_INFO
	.align		4
.L_101:
        /*0008*/ 	.byte	0x04, 0x17
        /*000a*/ 	.short	(.L_103 - .L_102)
.L_102:
        /*000c*/ 	.word	0x00000000
        /*0010*/ 	.short	0x000d
        /*0012*/ 	.short	0x0060
        /*0014*/ 	.byte	0x00, 0xf5, 0x21, 0x00


	//----- nvinfo : EIATTR_KPARAM_INFO
	.align		4
.L_103:
        /*0018*/ 	.byte	0x04, 0x17
        /*001a*/ 	.short	(.L_105 - .L_104)
.L_104:
        /*001c*/ 	.word	0x00000000
        /*0020*/ 	.short	0x000c
        /*0022*/ 	.short	0x0058
        /*0024*/ 	.byte	0x00, 0xf0, 0x11, 0x00


	//----- nvinfo : EIATTR_KPARAM_INFO
	.align		4
.L_105:
        /*0028*/ 	.byte	0x04, 0x17
        /*002a*/ 	.short	(.L_107 - .L_106)
.L_106:
        /*002c*/ 	.word	0x00000000
        /*0030*/ 	.short	0x000b
        /*0032*/ 	.short	0x0054
        /*0034*/ 	.byte	0x00, 0xf0, 0x11, 0x00


	//----- nvinfo : EIATTR_KPARAM_INFO
	.align		4
.L_107:
        /*0038*/ 	.byte	0x04, 0x17
        /*003a*/ 	.short	(.L_109 - .L_108)
.L_108:
        /*003c*/ 	.word	0x00000000
        /*0040*/ 	.short	0x000a
        /*0042*/ 	.short	0x0050
        /*0044*/ 	.byte	0x00, 0xf0, 0x11, 0x00


	//----- nvinfo : EIATTR_KPARAM_INFO
	.align		4
.L_109:
        /*0048*/ 	.byte	0x04, 0x17
        /*004a*/ 	.short	(.L_111 - .L_110)
.L_110:
        /*004c*/ 	.word	0x00000000
        /*0050*/ 	.short	0x0009
        /*0052*/ 	.short	0x0048
        /*0054*/ 	.byte	0x00, 0xf0, 0x21, 0x00


	//----- nvinfo : EIATTR_KPARAM_INFO
	.align		4
.L_111:
        /*0058*/ 	.byte	0x04, 0x17
        /*005a*/ 	.short	(.L_113 - .L_112)
.L_112:
        /*005c*/ 	.word	0x00000000
        /*0060*/ 	.short	0x0008
        /*0062*/ 	.short	0x0040
        /*0064*/ 	.byte	0x00, 0xf0, 0x21, 0x00


	//----- nvinfo : EIATTR_KPARAM_INFO
	.align		4
.L_113:
        /*0068*/ 	.byte	0x04, 0x17
        /*006a*/ 	.short	(.L_115 - .L_114)
.L_114:
        /*006c*/ 	.word	0x00000000
        /*0070*/ 	.short	0x0007
        /*0072*/ 	.short	0x0038
        /*0074*/ 	.byte	0x00, 0xf0, 0x21, 0x00


	//----- nvinfo : EIATTR_KPARAM_INFO
	.align		4
.L_115:
        /*0078*/ 	.byte	0x04, 0x17
        /*007a*/ 	.short	(.L_117 - .L_116)
.L_116:
        /*007c*/ 	.word	0x00000000
        /*0080*/ 	.short	0x0006
        /*0082*/ 	.short	0x0030
        /*0084*/ 	.byte	0x00, 0xf0, 0x21, 0x00


	//----- nvinfo : EIATTR_KPARAM_INFO
	.align		4
.L_117:
        /*0088*/ 	.byte	0x04, 0x17
        /*008a*/ 	.short	(.L_119 - .L_118)
.L_118:
        /*008c*/ 	.word	0x00000000
        /*0090*/ 	.short	0x0005
        /*0092*/ 	.short	0x0028
        /*0094*/ 	.byte	0x00, 0xf0, 0x21, 0x00


	//----- nvinfo : EIATTR_KPARAM_INFO
	.align		4
.L_119:
        /*0098*/ 	.byte	0x04, 0x17
        /*009a*/ 	.short	(.L_121 - .L_120)
.L_120:
        /*009c*/ 	.word	0x00000000
        /*00a0*/ 	.short	0x0004
        /*00a2*/ 	.short	0x0020
        /*00a4*/ 	.byte	0x00, 0xf0, 0x21, 0x00


	//----- nvinfo : EIATTR_KPARAM_INFO
	.align		4
.L_121:
        /*00a8*/ 	.byte	0x04, 0x17
        /*00aa*/ 	.short	(.L_123 - .L_122)
.L_122:
        /*00ac*/ 	.word	0x00000000
        /*00b0*/ 	.short	0x0003
        /*00b2*/ 	.short	0x0018
        /*00b4*/ 	.byte	0x00, 0xf5, 0x21, 0x00


	//----- nvinfo : EIATTR_KPARAM_INFO
	.align		4
.L_123:
        /*00b8*/ 	.byte	0x04, 0x17
        /*00ba*/ 	.short	(.L_125 - .L_124)
.L_124:
        /*00bc*/ 	.word	0x00000000
        /*00c0*/ 	.short	0x0002
        /*00c2*/ 	.short	0x0010
        /*00c4*/ 	.byte	0x00, 0xf5, 0x21, 0x00


	//----- nvinfo : EIATTR_KPARAM_INFO
	.align		4
.L_125:
        /*00c8*/ 	.byte	0x04, 0x17
        /*00ca*/ 	.short	(.L_127 - .L_126)
.L_126:
        /*00cc*/ 	.word	0x00000000
        /*00d0*/ 	.short	0x0001
        /*00d2*/ 	.short	0x0008
        /*00d4*/ 	.byte	0x00, 0xf5, 0x21, 0x00


	//----- nvinfo : EIATTR_KPARAM_INFO
	.align		4
.L_127:
        /*00d8*/ 	.byte	0x04, 0x17
        /*00da*/ 	.short	(.L_129 - .L_128)
.L_128:
        /*00dc*/ 	.word	0x00000000
        /*00e0*/ 	.short	0x0000
        /*00e2*/ 	.short	0x0000
        /*00e4*/ 	.byte	0x00, 0xf0, 0x11, 0x00


	//----- nvinfo : EIATTR_SPARSE_MMA_MASK
	.align		4
.L_129:
        /*00e8*/ 	.byte	0x03, 0x50
        /*00ea*/ 	.short	0x0000


	//----- nvinfo : EIATTR_MAXREG_COUNT
	.align		4
        /*00ec*/ 	.byte	0x03, 0x1b
        /*00ee*/ 	.short	0x00ff


	//----- nvinfo : EIATTR_MERCURY_ISA_VERSION
	.align		4
        /*00f0*/ 	.byte	0x03, 0x5f
        /*00f2*/ 	.short	0x0101


	//----- nvinfo : EIATTR_VRC_CTA_INIT_COUNT
	.align		4
        /*00f4*/ 	.byte	0x02, 0x4a
	.zero		1
	.zero		1


	//----- nvinfo : EIATTR_EXIT_INSTR_OFFSETS
	.align		4
        /*00f8*/ 	.byte	0x04, 0x1c
        /*00fa*/ 	.short	(.L_131 - .L_130)


	//   ....[0]....
.L_130:
        /*00fc*/ 	.word	0x00000c70


	//   ....[1]....
        /*0100*/ 	.word	0x00000d40


	//   ....[2]....
        /*0104*/ 	.word	0x00000f20


	//----- nvinfo : EIATTR_CRS_STACK_SIZE
	.align		4
.L_131:
        /*0108*/ 	.byte	0x04, 0x1e
        /*010a*/ 	.short	(.L_133 - .L_132)
.L_132:
        /*010c*/ 	.word	0x00000000


	//----- nvinfo : EIATTR_CBANK_PARAM_SIZE
	.align		4
.L_133:
        /*0110*/ 	.byte	0x03, 0x19
        /*0112*/ 	.short	0x0068


	//----- nvinfo : EIATTR_PARAM_CBANK
	.align		4
        /*0114*/ 	.byte	0x04, 0x0a
        /*0116*/ 	.short	(.L_135 - .L_134)
	.align		4
.L_134:
        /*0118*/ 	.word	index@(.nv.constant0.p2m_rectmesh3d_64atomics)
        /*011c*/ 	.short	0x0380
        /*011e*/ 	.short	0x0068


	//----- nvinfo : EIATTR_SW_WAR
	.align		4
.L_135:
        /*0120*/ 	.byte	0x04, 0x36
        /*0122*/ 	.short	(.L_137 - .L_136)
.L_136:
        /*0124*/ 	.word	0x00000008
.L_137:


//--------------------- .nv.info.p2m_rectmesh2d_64atomics --------------------------
	.section	.nv.info.p2m_rectmesh2d_64atomics,"",@"SHT_CUDA_INFO"
	.sectionflags	@""
	.align	4


	//----- nvinfo : EIATTR_CUDA_API_VERSION
	.align		4
        /*0000*/ 	.byte	0x04, 0x37
        /*0002*/ 	.short	(.L_139 - .L_138)
.L_138:
        /*0004*/ 	.word	0x00000082


	//----- nvinfo : EIATTR_KPARAM_INFO
	.align		4
.L_139:
        /*0008*/ 	.byte	0x04, 0x17
        /*000a*/ 	.short	(.L_141 - .L_140)
.L_140:
        /*000c*/ 	.word	0x00000000
        /*0010*/ 	.short	0x0009
        /*0012*/ 	.short	0x0040
        /*0014*/ 	.byte	0x00, 0xf5, 0x21, 0x00


	//----- nvinfo : EIATTR_KPARAM_INFO
	.align		4
.L_141:
        /*0018*/ 	.byte	0x04, 0x17
        /*001a*/ 	.short	(.L_143 - .L_142)
.L_142:
        /*001c*/ 	.word	0x00000000
        /*0020*/ 	.short	0x0008
        /*0022*/ 	.short	0x003c
        /*0024*/ 	.byte	0x00, 0xf0, 0x11, 0x00


	//----- nvinfo : EIATTR_KPARAM_INFO
	.align		4
.L_143:
        /*0028*/ 	.byte	0x04, 0x17
        /*002a*/ 	.short	(.L_145 - .L_144)
.L_144:
        /*002c*/ 	.word	0x00000000
        /*0030*/ 	.short	0x0007
        /*0032*/ 	.short	0x0038
        /*0034*/ 	.byte	0x00, 0xf0, 0x11, 0x00


	//----- nvinfo : EIATTR_KPARAM_INFO
	.align		4
.L_145:
        /*0038*/ 	.byte	0x04, 0x17
        /*003a*/ 	.short	(.L_147 - .L_146)
.L_146:
        /*003c*/ 	.word	0x00000000
        /*0040*/ 	.short	0x0006
        /*0042*/ 	.short	0x0030
        /*0044*/ 	.byte	0x00, 0xf0, 0x21, 0x00


	//----- nvinfo : EIATTR_KPARAM_INFO
	.align		4
.L_147:
        /*0048*/ 	.byte	0x04, 0x17
        /*004a*/ 	.short	(.L_149 - .L_148)
.L_148:
        /*004c*/ 	.word	0x00000000
        /*0050*/ 	.short	0x0005
        /*0052*/ 	.short	0x0028
        /*0054*/ 	.byte	0x00, 0xf0, 0x21, 0x00


	//----- nvinfo : EIATTR_KPARAM_INFO
	.align		4
.L_149:
        /*0058*/ 	.byte	0x04, 0x17
        /*005a*/ 	.short	(.L_151 - .L_150)
.L_150:
        /*005c*/ 	.word	0x00000000
        /*0060*/ 	.short	0x0004
        /*0062*/ 	.short	0x0020
        /*0064*/ 	.byte	0x00, 0xf0, 0x21, 0x00


	//----- nvinfo : EIATTR_KPARAM_INFO
	.align		4
.L_151:
        /*0068*/ 	.byte	0x04, 0x17
        /*006a*/ 	.short	(.L_153 - .L_152)
.L_152:
        /*006c*/ 	.word	0x00000000
        /*0070*/ 	.short	0x0003
        /*0072*/ 	.short	0x0018
        /*0074*/ 	.byte	0x00, 0xf0, 0x21, 0x00


	//----- nvinfo : EIATTR_KPARAM_INFO
	.align		4
.L_153:
        /*0078*/ 	.byte	0x04, 0x17
        /*007a*/ 	.short	(.L_155 - .L_154)
.L_154:
        /*007c*/ 	.word	0x00000000
        /*0080*/ 	.short	0x0002
        /*0082*/ 	.short	0x0010
        /*0084*/ 	.byte	0x00, 0xf5, 0x21, 0x00


	//----- nvinfo : EIATTR_KPARAM_INFO
	.align		4
.L_155:
        /*0088*/ 	.byte	0x04, 0x17
        /*008a*/ 	.short	(.L_157 - .L_156)
.L_156:
        /*008c*/ 	.word	0x00000000
        /*0090*/ 	.short	0x0001
        /*0092*/ 	.short	0x0008
        /*0094*/ 	.byte	0x00, 0xf5, 0x21, 0x00


	//----- nvinfo : EIATTR_KPARAM_INFO
	.align		4
.L_157:
        /*0098*/ 	.byte	0x04, 0x17
        /*009a*/ 	.short	(.L_159 - .L_158)
.L_158:
        /*009c*/ 	.word	0x00000000
        /*00a0*/ 	.short	0x0000
        /*00a2*/ 	.short	0x0000
        /*00a4*/ 	.byte	0x00, 0xf0, 0x11, 0x00


	//----- nvinfo : EIATTR_SPARSE_MMA_MASK
	.align		4
.L_159:
        /*00a8*/ 	.byte	0x03, 0x50
        /*00aa*/ 	.short	0x0000


	//----- nvinfo : EIATTR_MAXREG_COUNT
	.align		4
        /*00ac*/ 	.byte	0x03, 0x1b
        /*00ae*/ 	.short	0x00ff


	//----- nvinfo : EIATTR_MERCURY_ISA_VERSION
	.align		4
        /*00b0*/ 	.byte	0x03, 0x5f
        /*00b2*/ 	.short	0x0101


	//----- nvinfo : EIATTR_VRC_CTA_INIT_COUNT
	.align		4
        /*00b4*/ 	.byte	0x02, 0x4a
	.zero		1
	.zero		1


	//----- nvinfo : EIATTR_EXIT_INSTR_OFFSETS
	.align		4
        /*00b8*/ 	.byte	0x04, 0x1c
        /*00ba*/ 	.short	(.L_161 - .L_160)


	//   ....[0]....
.L_160:
        /*00bc*/ 	.word	0x00000870


	//   ....[1]....
        /*00c0*/ 	.word	0x000008f0


	//   ....[2]....
        /*00c4*/ 	.word	0x000009d0


	//----- nvinfo : EIATTR_CRS_STACK_SIZE
	.align		4
.L_161:
        /*00c8*/ 	.byte	0x04, 0x1e
        /*00ca*/ 	.short	(.L_163 - .L_162)
.L_162:
        /*00cc*/ 	.word	0x00000000


	//----- nvinfo : EIATTR_CBANK_PARAM_SIZE
	.align		4
.L_163:
        /*00d0*/ 	.byte	0x03, 0x19
        /*00d2*/ 	.short	0x0048


	//----- nvinfo : EIATTR_PARAM_CBANK
	.align		4
        /*00d4*/ 	.byte	0x04, 0x0a
        /*00d6*/ 	.short	(.L_165 - .L_164)
	.align		4
.L_164:
        /*00d8*/ 	.word	index@(.nv.constant0.p2m_rectmesh2d_64atomics)
        /*00dc*/ 	.short	0x0380
        /*00de*/ 	.short	0x0048


	//----- nvinfo : EIATTR_SW_WAR
	.align		4
.L_165:
        /*00e0*/ 	.byte	0x04, 0x36
        /*00e2*/ 	.short	(.L_167 - .L_166)
.L_166:
        /*00e4*/ 	.word	0x00000008
.L_167:


//--------------------- .nv.callgraph             --------------------------
	.section	.nv.callgraph,"",@"SHT_CUDA_CALLGRAPH"
	.align	4
	.sectionentsize	8
	.align		4
        /*0000*/ 	.word	0x00000000
	.align		4
        /*0004*/ 	.word	0xffffffff
	.align		4
        /*0008*/ 	.word	0x00000000
	.align		4
        /*000c*/ 	.word	0xfffffffe
	.align		4
        /*0010*/ 	.word	0x00000000
	.align		4
        /*0014*/ 	.word	0xfffffffd
	.align		4
        /*0018*/ 	.word	0x00000000
	.align		4
        /*001c*/ 	.word	0xfffffffc


//--------------------- .text.p2m_rectmesh3d_32atomics --------------------------
	.section	.text.p2m_rectmesh3d_32atomics,"ax",@progbits
	.align	128
        .global         p2m_rectmesh3d_32atomics
        .type           p2m_rectmesh3d_32atomics,@function
        .size           p2m_rectmesh3d_32atomics,(.L_x_64 - p2m_rectmesh3d_32atomics)
        .other          p2m_rectmesh3d_32atomics,@"STO_CUDA_ENTRY STV_DEFAULT"
p2m_rectmesh3d_32atomics:
.text.p2m_rectmesh3d_32atomics:
[----:B------:R-:W-:Y:S01]  /*0000*/  LDC R1, c[0x0][0x37c] ;  /* 0x0000df00ff017b82 */ /* 0x000fe20000000800 */
[----:B------:R-:W0:Y:S01]  /*0010*/  S2R R5, SR_TID.Y ;  /* 0x0000000000057919 */ /* 0x000e220000002200 */
[----:B------:R-:W1:Y:S06]  /*0020*/  LDCU UR5, c[0x0][0x360] ;  /* 0x00006c00ff0577ac */ /* 0x000e6c0008000800 */
[----:B------:R-:W0:Y:S01]  /*0030*/  S2UR UR4, SR_CTAID.X ;  /* 0x00000000000479c3 */ /* 0x000e220000002500 */
[----:B------:R-:W1:Y:S01]  /*0040*/  S2R R7, SR_TID.X ;  /* 0x0000000000077919 */ /* 0x000e620000002100 */
[----:B------:R-:W2:Y:S01]  /*0050*/  LDCU.64 UR6, c[0x0][0x358] ;  /* 0x00006b00ff0677ac */ /* 0x000ea20008000a00 */
[----:B------:R-:W3:Y:S05]  /*0060*/  LDCU UR8, c[0x0][0x3bc] ;  /* 0x00007780ff0877ac */ /* 0x000eea0008000800 */
[----:B------:R-:W0:Y:S08]  /*0070*/  LDC R8, c[0x0][0x364] ;  /* 0x0000d900ff087b82 */ /* 0x000e300000000800 */
[----:B------:R-:W4:Y:S08]  /*0080*/  LDC.64 R2, c[0x0][0x388] ;  /* 0x0000e200ff027b82 */ /* 0x000f300000000a00 */
[----:B------:R-:W5:Y:S01]  /*0090*/  LDC.64 R10, c[0x0][0x3b8] ;  /* 0x0000ee00ff0a7b82 */ /* 0x000f620000000a00 */
[----:B0-----:R-:W-:-:S04]  /*00a0*/  IMAD R8, R8, UR4, R5 ;  /* 0x0000000408087c24 */ /* 0x001fc8000f8e0205 */
[----:B-1----:R-:W-:Y:S01]  /*00b0*/  IMAD R8, R8, UR5, R7 ;  /* 0x0000000508087c24 */ /* 0x002fe2000f8e0207 */
[----:B---3--:R-:W5:Y:S01]  /*00c0*/  MUFU.RCP64H R5, UR8 ;  /* 0x0000000800057d08 */ /* 0x008f620008001800 */
[----:B------:R-:W-:Y:S01]  /*00d0*/  IMAD.MOV.U32 R4, RZ, RZ, 0x1 ;  /* 0x00000001ff047424 */ /* 0x000fe200078e00ff */
[----:B------:R-:W0:Y:S01]  /*00e0*/  LDCU.64 UR4, c[0x0][0x3a0] ;  /* 0x00007400ff0477ac */ /* 0x000e220008000a00 */
[----:B----4-:R-:W-:-:S06]  /*00f0*/  IMAD.WIDE R2, R8, 0x8, R2 ;  /* 0x0000000808027825 */ /* 0x010fcc00078e0202 */
[----:B--2---:R-:W0:Y:S01]  /*0100*/  LDG.E.64 R2, desc[UR6][R2.64] ;  /* 0x0000000602027981 */ /* 0x004e22000c1e1b00 */
[----:B------:R-:W-:Y:S01]  /*0110*/  BSSY.RECONVERGENT B0, `(.L_x_0) ;  /* 0x0000015000007945 */ /* 0x000fe20003800200 */
[----:B-----5:R-:W-:-:S08]  /*0120*/  DFMA R6, R4, -R10, 1 ;  /* 0x3ff000000406742b */ /* 0x020fd0000000080a */
[----:B------:R-:W-:-:S08]  /*0130*/  DFMA R6, R6, R6, R6 ;  /* 0x000000060606722b */ /* 0x000fd00000000006 */
[----:B------:R-:W-:-:S08]  /*0140*/  DFMA R6, R4, R6, R4 ;  /* 0x000000060406722b */ /* 0x000fd00000000004 */
[----:B------:R-:W-:-:S08]  /*0150*/  DFMA R4, R6, -R10, 1 ;  /* 0x3ff000000604742b */ /* 0x000fd0000000080a */
[----:B------:R-:W-:Y:S02]  /*0160*/  DFMA R4, R6, R4, R6 ;  /* 0x000000040604722b */ /* 0x000fe40000000006 */
[----:B0-----:R-:W-:-:S08]  /*0170*/  DADD R12, R2, -UR4 ;  /* 0x80000004020c7e29 */ /* 0x001fd00008000000 */
[----:B------:R-:W-:Y:S02]  /*0180*/  DMUL R6, R12, R4 ;  /* 0x000000040c067228 */ /* 0x000fe40000000000 */
[----:B------:R-:W-:-:S06]  /*0190*/  FSETP.GEU.AND P1, PT, |R13|, 6.5827683646048100446e-37, PT ;  /* 0x036000000d00780b */ /* 0x000fcc0003f2e200 */
[----:B------:R-:W-:-:S08]  /*01a0*/  DFMA R10, R6, -R10, R12 ;  /* 0x8000000a060a722b */ /* 0x000fd0000000000c */
[----:B------:R-:W-:-:S10]  /*01b0*/  DFMA R6, R4, R10, R6 ;  /* 0x0000000a0406722b */ /* 0x000fd40000000006 */
[----:B------:R-:W-:-:S05]  /*01c0*/  FFMA R0, RZ, UR8, R7 ;  /* 0x00000008ff007c23 */ /* 0x000fca0008000007 */
[----:B------:R-:W-:-:S13]  /*01d0*/  FSETP.GT.AND P0, PT, |R0|, 1.469367938527859385e-39, PT ;  /* 0x001000000000780b */ /* 0x000fda0003f04200 */
[----:B------:R-:W-:Y:S05]  /*01e0*/  @P0 BRA P1, `(.L_x_1) ;  /* 0x00000000001c0947 */ /* 0x000fea0000800000 */
[----:B------:R-:W0:Y:S01]  /*01f0*/  LDCU.64 UR4, c[0x0][0x3b8] ;  /* 0x00007700ff0477ac */ /* 0x000e220008000a00 */
[----:B------:R-:W-:Y:S01]  /*0200*/  MOV R10, 0x240 ;  /* 0x00000240000a7802 */ /* 0x000fe20000000f00 */
[----:B0-----:R-:W-:Y:S02]  /*0210*/  IMAD.U32 R14, RZ, RZ, UR4 ;  /* 0x00000004ff0e7e24 */ /* 0x001fe4000f8e00ff */
[----:B------:R-:W-:-:S07]  /*0220*/  IMAD.U32 R15, RZ, RZ, UR5 ;  /* 0x00000005ff0f7e24 */ /* 0x000fce000f8e00ff */
[----:B------:R-:W-:Y:S05]  /*0230*/  CALL.REL.NOINC `($__internal_0_$__cuda_sm20_div_rn_f64_full) ;  /* 0x0000000c005c7944 */ /* 0x000fea0003c00000 */
[----:B------:R-:W-:Y:S02]  /*0240*/  IMAD.MOV.U32 R6, RZ, RZ, R28 ;  /* 0x000000ffff067224 */ /* 0x000fe400078e001c */
[----:B------:R-:W-:-:S07]  /*0250*/  IMAD.MOV.U32 R7, RZ, RZ, R29 ;  /* 0x000000ffff077224 */ /* 0x000fce00078e001d */
.L_x_1:
[----:B------:R-:W-:Y:S05]  /*0260*/  BSYNC.RECONVERGENT B0 ;  /* 0x0000000000007941 */ /* 0x000fea0003800200 */
.L_x_0:
[----:B------:R-:W0:Y:S01]  /*0270*/  LDC.64 R18, c[0x0][0x390] ;  /* 0x0000e400ff127b82 */ /* 0x000e220000000a00 */
[----:B------:R-:W1:Y:S07]  /*0280*/  LDCU UR8, c[0x0][0x3c4] ;  /* 0x00007880ff0877ac */ /* 0x000e6e0008000800 */
[----:B------:R-:W2:Y:S01]  /*0290*/  LDC.64 R14, c[0x0][0x3c0] ;  /* 0x0000f000ff0e7b82 */ /* 0x000ea20000000a00 */
[----:B------:R-:W-:Y:S01]  /*02a0*/  IMAD.MOV.U32 R4, RZ, RZ, 0x1 ;  /* 0x00000001ff047424 */ /* 0x000fe200078e00ff */
[----:B------:R-:W3:Y:S01]  /*02b0*/  LDCU.64 UR4, c[0x0][0x3a8] ;  /* 0x00007500ff0477ac */ /* 0x000ee20008000a00 */
[----:B0-----:R-:W-:-:S06]  /*02c0*/  IMAD.WIDE R18, R8, 0x8, R18 ;  /* 0x0000000808127825 */ /* 0x001fcc00078e0212 */
[----:B------:R-:W3:Y:S01]  /*02d0*/  LDG.E.64 R18, desc[UR6][R18.64] ;  /* 0x0000000612127981 */ /* 0x000ee2000c1e1b00 */
[----:B-1----:R-:W2:Y:S01]  /*02e0*/  MUFU.RCP64H R5, UR8 ;  /* 0x0000000800057d08 */ /* 0x002ea20008001800 */
[----:B------:R-:W-:Y:S07]  /*02f0*/  BSSY.RECONVERGENT B0, `(.L_x_2) ;  /* 0x0000016000007945 */ /* 0x000fee0003800200 */
[----:B------:R0:W1:Y:S01]  /*0300*/  F2I.F64.FLOOR R7, R6 ;  /* 0x0000000600077311 */ /* 0x0000620000305100 */
[----:B--2---:R-:W-:-:S08]  /*0310*/  DFMA R10, R4, -R14, 1 ;  /* 0x3ff00000040a742b */ /* 0x004fd0000000080e */
[----:B------:R-:W-:-:S08]  /*0320*/  DFMA R10, R10, R10, R10 ;  /* 0x0000000a0a0a722b */ /* 0x000fd0000000000a */
[----:B------:R-:W-:-:S08]  /*0330*/  DFMA R10, R4, R10, R4 ;  /* 0x0000000a040a722b */ /* 0x000fd00000000004 */
[----:B------:R-:W-:-:S08]  /*0340*/  DFMA R4, R10, -R14, 1 ;  /* 0x3ff000000a04742b */ /* 0x000fd0000000080e */
[----:B------:R-:W-:Y:S02]  /*0350*/  DFMA R4, R10, R4, R10 ;  /* 0x000000040a04722b */ /* 0x000fe4000000000a */
[----:B---3--:R-:W-:-:S08]  /*0360*/  DADD R12, R18, -UR4 ;  /* 0x80000004120c7e29 */ /* 0x008fd00008000000 */
[----:B------:R-:W-:Y:S02]  /*0370*/  DMUL R10, R12, R4 ;  /* 0x000000040c0a7228 */ /* 0x000fe40000000000 */
[----:B------:R-:W-:-:S06]  /*0380*/  FSETP.GEU.AND P1, PT, |R13|, 6.5827683646048100446e-37, PT ;  /* 0x036000000d00780b */ /* 0x000fcc0003f2e200 */
[----:B------:R-:W-:-:S08]  /*0390*/  DFMA R14, R10, -R14, R12 ;  /* 0x8000000e0a0e722b */ /* 0x000fd0000000000c */
[----:B------:R-:W-:-:S10]  /*03a0*/  DFMA R4, R4, R14, R10 ;  /* 0x0000000e0404722b */ /* 0x000fd4000000000a */
[----:B------:R-:W-:-:S05]  /*03b0*/  FFMA R0, RZ, UR8, R5 ;  /* 0x00000008ff007c23 */ /* 0x000fca0008000005 */
[----:B------:R-:W-:-:S13]  /*03c0*/  FSETP.GT.AND P0, PT, |R0|, 1.469367938527859385e-39, PT ;  /* 0x001000000000780b */ /* 0x000fda0003f04200 */
[----:B01----:R-:W-:Y:S05]  /*03d0*/  @P0 BRA P1, `(.L_x_3) ;  /* 0x00000000001c0947 */ /* 0x003fea0000800000 */
[----:B------:R-:W0:Y:S01]  /*03e0*/  LDCU.64 UR4, c[0x0][0x3c0] ;  /* 0x00007800ff0477ac */ /* 0x000e220008000a00 */
[----:B------:R-:W-:Y:S01]  /*03f0*/  MOV R10, 0x430 ;  /* 0x00000430000a7802 */ /* 0x000fe20000000f00 */
[----:B0-----:R-:W-:Y:S02]  /*0400*/  IMAD.U32 R14, RZ, RZ, UR4 ;  /* 0x00000004ff0e7e24 */ /* 0x001fe4000f8e00ff */
[----:B------:R-:W-:-:S07]  /*0410*/  IMAD.U32 R15, RZ, RZ, UR5 ;  /* 0x00000005ff0f7e24 */ /* 0x000fce000f8e00ff */
[----:B------:R-:W-:Y:S05]  /*0420*/  CALL.REL.NOINC `($__internal_0_$__cuda_sm20_div_rn_f64_full) ;  /* 0x0000000800e07944 */ /* 0x000fea0003c00000 */
[----:B------:R-:W-:Y:S01]  /*0430*/  MOV R4, R28 ;  /* 0x0000001c00047202 */ /* 0x000fe20000000f00 */
[----:B------:R-:W-:-:S07]  /*0440*/  IMAD.MOV.U32 R5, RZ, RZ, R29 ;  /* 0x000000ffff057224 */ /* 0x000fce00078e001d */
.L_x_3:
[----:B------:R-:W-:Y:S05]  /*0450*/  BSYNC.RECONVERGENT B0 ;  /* 0x0000000000007941 */ /* 0x000fea0003800200 */
.L_x_2:
        /* <DEDUP_REMOVED lines=28> */
[----:B------:R-:W-:Y:S02]  /*0620*/  IMAD.MOV.U32 R10, RZ, RZ, R28 ;  /* 0x000000ffff0a7224 */ /* 0x000fe400078e001c */
[----:B------:R-:W-:-:S07]  /*0630*/  IMAD.MOV.U32 R11, RZ, RZ, R29 ;  /* 0x000000ffff0b7224 */ /* 0x000fce00078e001d */
.L_x_5:
[----:B------:R-:W-:Y:S05]  /*0640*/  BSYNC.RECONVERGENT B0 ;  /* 0x0000000000007941 */ /* 0x000fea0003800200 */
.L_x_4:
[----:B------:R-:W0:Y:S01]  /*0650*/  LDCU UR4, c[0x0][0x3bc] ;  /* 0x00007780ff0477ac */ /* 0x000e220008000800 */
[----:B------:R-:W1:Y:S01]  /*0660*/  LDC.64 R4, c[0x0][0x3b8] ;  /* 0x0000ee00ff047b82 */ /* 0x000e620000000a00 */
[----:B------:R-:W-:Y:S01]  /*0670*/  IMAD.MOV.U32 R14, RZ, RZ, 0x1 ;  /* 0x00000001ff0e7424 */ /* 0x000fe200078e00ff */
[----:B------:R-:W1:Y:S01]  /*0680*/  I2F.F64 R12, R7 ;  /* 0x00000007000c7312 */ /* 0x000e620000201c00 */
[----:B------:R-:W1:Y:S01]  /*0690*/  LDCU.128 UR8, c[0x0][0x3a0] ;  /* 0x00007400ff0877ac */ /* 0x000e620008000c00 */
[----:B------:R-:W-:Y:S04]  /*06a0*/  BSSY.RECONVERGENT B0, `(.L_x_6) ;  /* 0x0000021000007945 */ /* 0x000fe80003800200 */
[----:B------:R-:W2:Y:S02]  /*06b0*/  LDC.64 R26, c[0x0][0x3b0] ;  /* 0x0000ec00ff1a7b82 */ /* 0x000ea40000000a00 */
[----:B------:R-:W-:Y:S06]  /*06c0*/  F2I.F64.FLOOR R0, R10 ;  /* 0x0000000a00007311 */ /* 0x000fec0000305100 */
[----:B------:R-:W2:Y:S02]  /*06d0*/  LDC.64 R22, c[0x0][0x3c8] ;  /* 0x0000f200ff167b82 */ /* 0x000ea40000000a00 */
[----:B0-----:R-:W0:Y:S01]  /*06e0*/  MUFU.RCP64H R15, UR4 ;  /* 0x00000004000f7d08 */ /* 0x001e220008001800 */
[----:B-1----:R-:W-:-:S05]  /*06f0*/  DFMA R12, R12, R4, UR8 ;  /* 0x000000080c0c7e2b */ /* 0x002fca0008000004 */
[----:B------:R-:W1:Y:S03]  /*0700*/  LDC.64 R20, c[0x0][0x3c0] ;  /* 0x0000f000ff147b82 */ /* 0x000e660000000a00 */
[----:B------:R-:W-:Y:S01]  /*0710*/  DADD R12, R2, -R12 ;  /* 0x00000000020c7229 */ /* 0x000fe2000000080c */
[----:B------:R-:W1:Y:S01]  /*0720*/  I2F.F64 R2, R6 ;  /* 0x0000000600027312 */ /* 0x000e620000201c00 */
[----:B0-----:R-:W-:-:S08]  /*0730*/  DFMA R16, R14, -R4, 1 ;  /* 0x3ff000000e10742b */ /* 0x001fd00000000804 */
[----:B------:R-:W-:Y:S01]  /*0740*/  FSETP.GEU.AND P1, PT, |R13|, 6.5827683646048100446e-37, PT ;  /* 0x036000000d00780b */ /* 0x000fe20003f2e200 */
[----:B------:R-:W-:Y:S02]  /*0750*/  DFMA R16, R16, R16, R16 ;  /* 0x000000101010722b */ /* 0x000fe40000000010 */
[----:B-1----:R-:W-:-:S06]  /*0760*/  DFMA R2, R2, R20, UR10 ;  /* 0x0000000a02027e2b */ /* 0x002fcc0008000014 */
[----:B------:R-:W-:Y:S02]  /*0770*/  DFMA R16, R14, R16, R14 ;  /* 0x000000100e10722b */ /* 0x000fe4000000000e */
[----:B------:R-:W-:-:S06]  /*0780*/  DADD R18, R18, -R2 ;  /* 0x0000000012127229 */ /* 0x000fcc0000000802 */
[----:B------:R-:W-:-:S08]  /*0790*/  DFMA R14, R16, -R4, 1 ;  /* 0x3ff00000100e742b */ /* 0x000fd00000000804 */
[----:B------:R-:W-:Y:S02]  /*07a0*/  DFMA R28, R16, R14, R16 ;  /* 0x0000000e101c722b */ /* 0x000fe40000000010 */
[----:B------:R-:W2:Y:S06]  /*07b0*/  I2F.F64 R14, R0 ;  /* 0x00000000000e7312 */ /* 0x000eac0000201c00 */
[----:B------:R-:W-:-:S08]  /*07c0*/  DMUL R16, R28, R12 ;  /* 0x0000000c1c107228 */ /* 0x000fd00000000000 */
[----:B------:R-:W-:Y:S02]  /*07d0*/  DFMA R4, R16, -R4, R12 ;  /* 0x800000041004722b */ /* 0x000fe4000000000c */
[----:B--2---:R-:W-:-:S06]  /*07e0*/  DFMA R14, R14, R22, R26 ;  /* 0x000000160e0e722b */ /* 0x004fcc000000001a */
[----:B------:R-:W-:Y:S02]  /*07f0*/  DFMA R4, R28, R4, R16 ;  /* 0x000000041c04722b */ /* 0x000fe40000000010 */
[----:B------:R-:W-:-:S08]  /*0800*/  DADD R24, R24, -R14 ;  /* 0x0000000018187229 */ /* 0x000fd0000000080e */
[----:B------:R-:W-:-:S05]  /*0810*/  FFMA R9, RZ, UR4, R5 ;  /* 0x00000004ff097c23 */ /* 0x000fca0008000005 */
[----:B------:R-:W-:-:S13]  /*0820*/  FSETP.GT.AND P0, PT, |R9|, 1.469367938527859385e-39, PT ;  /* 0x001000000900780b */ /* 0x000fda0003f04200 */
[----:B------:R-:W-:Y:S05]  /*0830*/  @P0 BRA P1, `(.L_x_7) ;  /* 0x00000000001c0947 */ /* 0x000fea0000800000 */
[----:B------:R-:W0:Y:S01]  /*0840*/  LDCU.64 UR4, c[0x0][0x3b8] ;  /* 0x00007700ff0477ac */ /* 0x000e220008000a00 */
[----:B------:R-:W-:Y:S02]  /*0850*/  MOV R10, 0x890 ;  /* 0x00000890000a7802 */ /* 0x000fe40000000f00 */
[----:B0-----:R-:W-:Y:S01]  /*0860*/  MOV R14, UR4 ;  /* 0x00000004000e7c02 */ /* 0x001fe20008000f00 */
[----:B------:R-:W-:-:S07]  /*0870*/  IMAD.U32 R15, RZ, RZ, UR5 ;  /* 0x00000005ff0f7e24 */ /* 0x000fce000f8e00ff */
[----:B------:R-:W-:Y:S05]  /*0880*/  CALL.REL.NOINC `($__internal_0_$__cuda_sm20_div_rn_f64_full) ;  /* 0x0000000400c87944 */ /* 0x000fea0003c00000 */
[----:B------:R-:W-:Y:S02]  /*0890*/  IMAD.MOV.U32 R4, RZ, RZ, R28 ;  /* 0x000000ffff047224 */ /* 0x000fe400078e001c */
[----:B------:R-:W-:-:S07]  /*08a0*/  IMAD.MOV.U32 R5, RZ, RZ, R29 ;  /* 0x000000ffff057224 */ /* 0x000fce00078e001d */
.L_x_7:
[----:B------:R-:W-:Y:S05]  /*08b0*/  BSYNC.RECONVERGENT B0 ;  /* 0x0000000000007941 */ /* 0x000fea0003800200 */
.L_x_6:
[----:B------:R-:W0:Y:S01]  /*08c0*/  LDCU UR4, c[0x0][0x3c4] ;  /* 0x00007880ff0477ac */ /* 0x000e220008000800 */
[----:B------:R-:W1:Y:S01]  /*08d0*/  LDC.64 R10, c[0x0][0x3c0] ;  /* 0x0000f000ff0a7b82 */ /* 0x000e620000000a00 */
[----:B------:R-:W-:Y:S01]  /*08e0*/  IMAD.MOV.U32 R2, RZ, RZ, 0x1 ;  /* 0x00000001ff027424 */ /* 0x000fe200078e00ff */
[----:B------:R-:W-:Y:S01]  /*08f0*/  FSETP.GEU.AND P1, PT, |R19|, 6.5827683646048100446e-37, PT ;  /* 0x036000001300780b */ /* 0x000fe20003f2e200 */
[----:B------:R-:W-:Y:S01]  /*0900*/  BSSY.RECONVERGENT B0, `(.L_x_8) ;  /* 0x0000017000007945 */ /* 0x000fe20003800200 */
[----:B------:R-:W-:Y:S01]  /*0910*/  DADD R22, -R4, 1 ;  /* 0x3ff0000004167429 */ /* 0x000fe20000000100 */
[----:B0-----:R-:W1:Y:S02]  /*0920*/  MUFU.RCP64H R3, UR4 ;  /* 0x0000000400037d08 */ /* 0x001e640008001800 */
[----:B-1----:R-:W-:-:S08]  /*0930*/  DFMA R12, R2, -R10, 1 ;  /* 0x3ff00000020c742b */ /* 0x002fd0000000080a */
[----:B------:R-:W-:-:S08]  /*0940*/  DFMA R12, R12, R12, R12 ;  /* 0x0000000c0c0c722b */ /* 0x000fd0000000000c */
[----:B------:R-:W-:-:S08]  /*0950*/  DFMA R12, R2, R12, R2 ;  /* 0x0000000c020c722b */ /* 0x000fd00000000002 */
[----:B------:R-:W-:-:S08]  /*0960*/  DFMA R2, R12, -R10, 1 ;  /* 0x3ff000000c02742b */ /* 0x000fd0000000080a */
[----:B------:R-:W-:-:S08]  /*0970*/  DFMA R12, R12, R2, R12 ;  /* 0x000000020c0c722b */ /* 0x000fd0000000000c */
[----:B------:R-:W-:-:S08]  /*0980*/  DMUL R2, R12, R18 ;  /* 0x000000120c027228 */ /* 0x000fd00000000000 */
[----:B------:R-:W-:-:S08]  /*0990*/  DFMA R10, R2, -R10, R18 ;  /* 0x8000000a020a722b */ /* 0x000fd00000000012 */
[----:B------:R-:W-:-:S10]  /*09a0*/  DFMA R2, R12, R10, R2 ;  /* 0x0000000a0c02722b */ /* 0x000fd40000000002 */
[----:B------:R-:W-:-:S05]  /*09b0*/  FFMA R9, RZ, UR4, R3 ;  /* 0x00000004ff097c23 */ /* 0x000fca0008000003 */
[----:B------:R-:W-:-:S13]  /*09c0*/  FSETP.GT.AND P0, PT, |R9|, 1.469367938527859385e-39, PT ;  /* 0x001000000900780b */ /* 0x000fda0003f04200 */
[----:B------:R-:W-:Y:S05]  /*09d0*/  @P0 BRA P1, `(.L_x_9) ;  /* 0x0000000000240947 */ /* 0x000fea0000800000 */
[----:B------:R-:W0:Y:S01]  /*09e0*/  LDCU.64 UR4, c[0x0][0x3c0] ;  /* 0x00007800ff0477ac */ /* 0x000e220008000a00 */
[----:B------:R-:W-:Y:S01]  /*09f0*/  IMAD.MOV.U32 R12, RZ, RZ, R18 ;  /* 0x000000ffff0c7224 */ /* 0x000fe200078e0012 */
[----:B------:R-:W-:Y:S01]  /*0a00*/  MOV R10, 0xa50 ;  /* 0x00000a50000a7802 */ /* 0x000fe20000000f00 */
[----:B------:R-:W-:Y:S02]  /*0a10*/  IMAD.MOV.U32 R13, RZ, RZ, R19 ;  /* 0x000000ffff0d7224 */ /* 0x000fe400078e0013 */
[----:B0-----:R-:W-:Y:S01]  /*0a20*/  IMAD.U32 R14, RZ, RZ, UR4 ;  /* 0x00000004ff0e7e24 */ /* 0x001fe2000f8e00ff */
[----:B------:R-:W-:-:S07]  /*0a30*/  MOV R15, UR5 ;  /* 0x00000005000f7c02 */ /* 0x000fce0008000f00 */
[----:B------:R-:W-:Y:S05]  /*0a40*/  CALL.REL.NOINC `($__internal_0_$__cuda_sm20_div_rn_f64_full) ;  /* 0x0000000400587944 */ /* 0x000fea0003c00000 */
[----:B------:R-:W-:Y:S02]  /*0a50*/  IMAD.MOV.U32 R2, RZ, RZ, R28 ;  /* 0x000000ffff027224 */ /* 0x000fe400078e001c */
[----:B------:R-:W-:-:S07]  /*0a60*/  IMAD.MOV.U32 R3, RZ, RZ, R29 ;  /* 0x000000ffff037224 */ /* 0x000fce00078e001d */
.L_x_9:
[----:B------:R-:W-:Y:S05]  /*0a70*/  BSYNC.RECONVERGENT B0 ;  /* 0x0000000000007941 */ /* 0x000fea0003800200 */
.L_x_8:
[----:B------:R-:W0:Y:S01]  /*0a80*/  LDCU UR4, c[0x0][0x3cc] ;  /* 0x00007980ff0477ac */ /* 0x000e220008000800 */
[----:B------:R-:W1:Y:S01]  /*0a90*/  LDC.64 R12, c[0x0][0x3c8] ;  /* 0x0000f200ff0c7b82 */ /* 0x000e620000000a00 */
[----:B------:R-:W-:Y:S01]  /*0aa0*/  IMAD.MOV.U32 R10, RZ, RZ, 0x1 ;  /* 0x00000001ff0a7424 */ /* 0x000fe200078e00ff */
[----:B------:R-:W-:Y:S01]  /*0ab0*/  FSETP.GEU.AND P1, PT, |R25|, 6.5827683646048100446e-37, PT ;  /* 0x036000001900780b */ /* 0x000fe20003f2e200 */
[----:B------:R-:W-:Y:S01]  /*0ac0*/  DADD R20, -R2, 1 ;  /* 0x3ff0000002147429 */ /* 0x000fe20000000100 */
[----:B------:R-:W-:Y:S07]  /*0ad0*/  BSSY.RECONVERGENT B0, `(.L_x_10) ;  /* 0x0000017000007945 */ /* 0x000fee0003800200 */
[----:B------:R-:W-:Y:S01]  /*0ae0*/  DMUL R18, R22, R20 ;  /* 0x0000001416127228 */ /* 0x000fe20000000000 */
        /* <DEDUP_REMOVED lines=21> */
.L_x_11:
[----:B------:R-:W-:Y:S05]  /*0c40*/  BSYNC.RECONVERGENT B0 ;  /* 0x0000000000007941 */ /* 0x000fea0003800200 */
.L_x_10:
[----:B------:R-:W0:Y:S02]  /*0c50*/  LDCU UR4, c[0x0][0x380] ;  /* 0x00007000ff0477ac */ /* 0x000e240008000800 */
[----:B0-----:R-:W-:-:S13]  /*0c60*/  ISETP.GE.AND P0, PT, R8, UR4, PT ;  /* 0x0000000408007c0c */ /* 0x001fda000bf06270 */
[----:B------:R-:W-:Y:S05]  /*0c70*/  @P0 EXIT ;  /* 0x000000000000094d */ /* 0x000fea0003800000 */
[----:B------:R-:W0:Y:S01]  /*0c80*/  LDC R12, c[0x0][0x3d0] ;  /* 0x0000f400ff0c7b82 */ /* 0x000e220000000800 */
[----:B------:R-:W-:Y:S01]  /*0c90*/  LOP3.LUT R9, R7, R6, RZ, 0xfc, !PT ;  /* 0x0000000607097212 */ /* 0x000fe200078efcff */
[----:B------:R-:W1:Y:S01]  /*0ca0*/  LDCU UR4, c[0x0][0x3d8] ;  /* 0x00007b00ff0477ac */ /* 0x000e620008000800 */
[----:B------:R-:W-:Y:S02]  /*0cb0*/  DMUL R22, R22, R2 ;  /* 0x0000000216167228 */ /* 0x000fe40000000000 */
[----:B------:R-:W-:Y:S01]  /*0cc0*/  DMUL R20, R20, R4 ;  /* 0x0000000414147228 */ /* 0x000fe20000000000 */
[----:B-1----:R-:W-:Y:S01]  /*0cd0*/  UIADD3 UR4, UPT, UPT, UR4, -0x1, URZ ;  /* 0xffffffff04047890 */ /* 0x002fe2000fffe0ff */
[----:B0-----:R-:W-:-:S05]  /*0ce0*/  VIADD R8, R12, 0xffffffff ;  /* 0xffffffff0c087836 */ /* 0x001fca0000000000 */
[----:B------:R-:W-:-:S04]  /*0cf0*/  ISETP.GE.AND P0, PT, R7, R8, PT ;  /* 0x000000080700720c */ /* 0x000fc80003f06270 */
[----:B------:R-:W-:-:S13]  /*0d00*/  ISETP.LT.OR P0, PT, R9, RZ, P0 ;  /* 0x000000ff0900720c */ /* 0x000fda0000701670 */
[----:B------:R-:W0:Y:S02]  /*0d10*/  @!P0 LDC R9, c[0x0][0x3d4] ;  /* 0x0000f500ff098b82 */ /* 0x000e240000000800 */
[----:B0-----:R-:W-:-:S05]  /*0d20*/  @!P0 VIADD R9, R9, 0xffffffff ;  /* 0xffffffff09098836 */ /* 0x001fca0000000000 */
[----:B------:R-:W-:Y:S01]  /*0d30*/  ISETP.LT.AND P0, PT, R6, R9, !P0 ;  /* 0x000000090600720c */ /* 0x000fe20004701270 */
[----:B------:R-:W-:-:S03]  /*0d40*/  DADD R8, -R10, 1 ;  /* 0x3ff000000a087429 */ /* 0x000fc60000000100 */
[----:B------:R-:W-:-:S04]  /*0d50*/  ISETP.LT.OR P0, PT, R0, RZ, !P0 ;  /* 0x000000ff0000720c */ /* 0x000fc80004701670 */
[----:B------:R-:W-:Y:S01]  /*0d60*/  ISETP.GE.OR P0, PT, R0, UR4, P0 ;  /* 0x0000000400007c0c */ /* 0x000fe20008706670 */
[----:B------:R-:W-:-:S12]  /*0d70*/  DMUL R16, R18, R8 ;  /* 0x0000000812107228 */ /* 0x000fd80000000000 */
[----:B------:R-:W-:Y:S05]  /*0d80*/  @P0 EXIT ;  /* 0x000000000000094d */ /* 0x000fea0003800000 */
[----:B------:R-:W-:Y:S01]  /*0d90*/  DMUL R2, R2, R4 ;  /* 0x0000000402027228 */ /* 0x000fe20000000000 */
[----:B------:R-:W0:Y:S01]  /*0da0*/  LDCU UR4, c[0x0][0x3d4] ;  /* 0x00007a80ff0477ac */ /* 0x000e220008000800 */
[C---:B------:R-:W-:Y:S01]  /*0db0*/  DMUL R24, R8.reuse, R22 ;  /* 0x0000001608187228 */ /* 0x040fe20000000000 */
[----:B------:R0:W1:Y:S01]  /*0dc0*/  F2F.F32.F64 R13, R16 ;  /* 0x00000010000d7310 */ /* 0x0000620000301000 */
[----:B------:R-:W-:Y:S01]  /*0dd0*/  DMUL R26, R8, R20 ;  /* 0x00000014081a7228 */ /* 0x000fe20000000000 */
[----:B------:R-:W-:Y:S01]  /*0de0*/  IMAD R7, R6, R12, R7 ;  /* 0x0000000c06077224 */ /* 0x000fe200078e0207 */
[----:B------:R-:W-:Y:S02]  /*0df0*/  DMUL R20, R20, R10 ;  /* 0x0000000a14147228 */ /* 0x000fe40000000000 */
[----:B------:R-:W-:Y:S01]  /*0e00*/  DMUL R28, R8, R2 ;  /* 0x00000002081c7228 */ /* 0x000fe20000000000 */
[----:B------:R-:W2:Y:S01]  /*0e10*/  LDC.64 R8, c[0x0][0x3e0] ;  /* 0x0000f800ff087b82 */ /* 0x000ea20000000a00 */
[-C--:B------:R-:W-:Y:S01]  /*0e20*/  DMUL R22, R22, R10.reuse ;  /* 0x0000000a16167228 */ /* 0x080fe20000000000 */
[----:B------:R-:W3:Y:S01]  /*0e30*/  F2F.F32.F64 R5, R26 ;  /* 0x0000001a00057310 */ /* 0x000ee20000301000 */
[----:B------:R-:W-:-:S02]  /*0e40*/  DMUL R2, R2, R10 ;  /* 0x0000000a02027228 */ /* 0x000fc40000000000 */
[----:B------:R-:W-:Y:S01]  /*0e50*/  DMUL R18, R18, R10 ;  /* 0x0000000a12127228 */ /* 0x000fe20000000000 */
[----:B0-----:R-:W-:-:S04]  /*0e60*/  IMAD R17, R12, UR4, RZ ;  /* 0x000000040c117c24 */ /* 0x001fc8000f8e02ff */
[----:B------:R-:W0:Y:S01]  /*0e70*/  F2F.F32.F64 R4, R24 ;  /* 0x0000001800047310 */ /* 0x000e220000301000 */
[----:B------:R-:W-:-:S07]  /*0e80*/  IMAD R7, R0, R17, R7 ;  /* 0x0000001100077224 */ /* 0x000fce00078e0207 */
[----:B------:R-:W4:Y:S01]  /*0e90*/  F2F.F32.F64 R14, R28 ;  /* 0x0000001c000e7310 */ /* 0x000f220000301000 */
[----:B--2---:R-:W-:-:S07]  /*0ea0*/  IMAD.WIDE R8, R7, 0x4, R8 ;  /* 0x0000000407087825 */ /* 0x004fce00078e0208 */
[----:B------:R-:W2:Y:S01]  /*0eb0*/  F2F.F32.F64 R15, R18 ;  /* 0x00000012000f7310 */ /* 0x000ea20000301000 */
[----:B-1----:R-:W-:Y:S01]  /*0ec0*/  REDG.E.ADD.F32.FTZ.RN.STRONG.GPU desc[UR6][R8.64], R13 ;  /* 0x0000000d080079a6 */ /* 0x002fe2000c12f306 */
[----:B------:R-:W-:-:S03]  /*0ed0*/  IMAD.WIDE R10, R17, 0x4, R8 ;  /* 0x00000004110a7825 */ /* 0x000fc600078e0208 */
[----:B---3--:R-:W-:Y:S03]  /*0ee0*/  REDG.E.ADD.F32.FTZ.RN.STRONG.GPU desc[UR6][R8.64+0x4], R5 ;  /* 0x00000405080079a6 */ /* 0x008fe6000c12f306 */
[----:B------:R-:W1:Y:S01]  /*0ef0*/  F2F.F32.F64 R21, R20 ;  /* 0x0000001400157310 */ /* 0x000e620000301000 */
[----:B------:R-:W-:-:S07]  /*0f00*/  IMAD.WIDE R6, R12, 0x4, R8 ;  /* 0x000000040c067825 */ /* 0x000fce00078e0208 */
[----:B------:R-:W3:Y:S08]  /*0f10*/  F2F.F32.F64 R23, R22 ;  /* 0x0000001600177310 */ /* 0x000ef00000301000 */
[----:B------:R-:W5:Y:S01]  /*0f20*/  F2F.F32.F64 R3, R2 ;  /* 0x0000000200037310 */ /* 0x000f620000301000 */
[----:B------:R-:W-:Y:S01]  /*0f30*/  IMAD.WIDE R16, R12, 0x4, R10 ;  /* 0x000000040c107825 */ /* 0x000fe200078e020a */
[----:B0-----:R-:W-:Y:S04]  /*0f40*/  REDG.E.ADD.F32.FTZ.RN.STRONG.GPU desc[UR6][R6.64], R4 ;  /* 0x00000004060079a6 */ /* 0x001fe8000c12f306 */
[----:B----4-:R-:W-:Y:S04]  /*0f50*/  REDG.E.ADD.F32.FTZ.RN.STRONG.GPU desc[UR6][R6.64+0x4], R14 ;  /* 0x0000040e060079a6 */ /* 0x010fe8000c12f306 */
[----:B--2---:R-:W-:Y:S04]  /*0f60*/  REDG.E.ADD.F32.FTZ.RN.STRONG.GPU desc[UR6][R10.64], R15 ;  /* 0x0000000f0a0079a6 */ /* 0x004fe8000c12f306 */
[----:B-1----:R-:W-:Y:S04]  /*0f70*/  REDG.E.ADD.F32.FTZ.RN.STRONG.GPU desc[UR6][R10.64+0x4], R21 ;  /* 0x000004150a0079a6 */ /* 0x002fe8000c12f306 */
[----:B---3--:R-:W-:Y:S04]  /*0f80*/  REDG.E.ADD.F32.FTZ.RN.STRONG.GPU desc[UR6][R16.64], R23 ;  /* 0x00000017100079a6 */ /* 0x008fe8000c12f306 */
[----:B-----5:R-:W-:Y:S01]  /*0f90*/  REDG.E.ADD.F32.FTZ.RN.STRONG.GPU desc[UR6][R16.64+0x4], R3 ;  /* 0x00000403100079a6 */ /* 0x020fe2000c12f306 */
[----:B------:R-:W-:Y:S05]  /*0fa0*/  EXIT ;  /* 0x000000000000794d */ /* 0x000fea0003800000 */
        .weak           $__internal_0_$__cuda_sm20_div_rn_f64_full
        .type           $__internal_0_$__cuda_sm20_div_rn_f64_full,@function
        .size           $__internal_0_$__cuda_sm20_div_rn_f64_full,(.L_x_64 - $__internal_0_$__cuda_sm20_div_rn_f64_full)
$__internal_0_$__cuda_sm20_div_rn_f64_full:
[C---:B------:R-:W-:Y:S01]  /*0fb0*/  FSETP.GEU.AND P0, PT, |R15|.reuse, 1.469367938527859385e-39, PT ;  /* 0x001000000f00780b */ /* 0x040fe20003f0e200 */
[----:B------:R-:W-:Y:S01]  /*0fc0*/  IMAD.MOV.U32 R32, RZ, RZ, 0x1 ;  /* 0x00000001ff207424 */ /* 0x000fe200078e00ff */
[----:B------:R-:W-:Y:S01]  /*0fd0*/  LOP3.LUT R16, R15, 0x800fffff, RZ, 0xc0, !PT ;  /* 0x800fffff0f107812 */ /* 0x000fe200078ec0ff */
[----:B------:R-:W-:Y:S01]  /*0fe0*/  BSSY.RECONVERGENT B1, `(.L_x_12) ;  /* 0x0000054000017945 */ /* 0x000fe20003800200 */
[C---:B------:R-:W-:Y:S02]  /*0ff0*/  FSETP.GEU.AND P2, PT, |R13|.reuse, 1.469367938527859385e-39, PT ;  /* 0x001000000d00780b */ /* 0x040fe40003f4e200 */
[----:B------:R-:W-:Y:S01]  /*1000*/  LOP3.LUT R17, R16, 0x3ff00000, RZ, 0xfc, !PT ;  /* 0x3ff0000010117812 */ /* 0x000fe200078efcff */
[----:B------:R-:W-:Y:S01]  /*1010*/  IMAD.MOV.U32 R16, RZ, RZ, R14 ;  /* 0x000000ffff107224 */ /* 0x000fe200078e000e */
[----:B------:R-:W-:Y:S02]  /*1020*/  LOP3.LUT R9, R13, 0x7ff00000, RZ, 0xc0, !PT ;  /* 0x7ff000000d097812 */ /* 0x000fe400078ec0ff */
[----:B------:R-:W-:-:S02]  /*1030*/  MOV R11, 0x1ca00000 ;  /* 0x1ca00000000b7802 */ /* 0x000fc40000000f00 */
[----:B------:R-:W-:Y:S01]  /*1040*/  LOP3.LUT R35, R15, 0x7ff00000, RZ, 0xc0, !PT ;  /* 0x7ff000000f237812 */ /* 0x000fe200078ec0ff */
[----:B------:R-:W-:Y:S01]  /*1050*/  @!P0 DMUL R16, R14, 8.98846567431157953865e+307 ;  /* 0x7fe000000e108828 */ /* 0x000fe20000000000 */
[----:B------:R-:W-:Y:S02]  /*1060*/  IMAD.MOV.U32 R34, RZ, RZ, R9 ;  /* 0x000000ffff227224 */ /* 0x000fe400078e0009 */
[----:B------:R-:W-:Y:S02]  /*1070*/  ISETP.GE.U32.AND P1, PT, R9, R35, PT ;  /* 0x000000230900720c */ /* 0x000fe40003f26070 */
[----:B------:R-:W-:Y:S01]  /*1080*/  @!P2 LOP3.LUT R26, R15, 0x7ff00000, RZ, 0xc0, !PT ;  /* 0x7ff000000f1aa812 */ /* 0x000fe200078ec0ff */
[----:B------:R-:W0:Y:S01]  /*1090*/  MUFU.RCP64H R33, R17 ;  /* 0x0000001100217308 */ /* 0x000e220000001800 */
[----:B------:R-:W-:Y:S02]  /*10a0*/  SEL R27, R11, 0x63400000, !P1 ;  /* 0x634000000b1b7807 */ /* 0x000fe40004800000 */
[----:B------:R-:W-:-:S02]  /*10b0*/  @!P2 ISETP.GE.U32.AND P3, PT, R9, R26, PT ;  /* 0x0000001a0900a20c */ /* 0x000fc40003f66070 */
[--C-:B------:R-:W-:Y:S02]  /*10c0*/  LOP3.LUT R27, R27, 0x800fffff, R13.reuse, 0xf8, !PT ;  /* 0x800fffff1b1b7812 */ /* 0x100fe400078ef80d */
[----:B------:R-:W-:Y:S02]  /*10d0*/  @!P2 SEL R31, R11, 0x63400000, !P3 ;  /* 0x634000000b1fa807 */ /* 0x000fe40005800000 */
[----:B------:R-:W-:Y:S02]  /*10e0*/  @!P0 LOP3.LUT R35, R17, 0x7ff00000, RZ, 0xc0, !PT ;  /* 0x7ff0000011238812 */ /* 0x000fe400078ec0ff */
[----:B------:R-:W-:-:S03]  /*10f0*/  @!P2 LOP3.LUT R26, R31, 0x80000000, R13, 0xf8, !PT ;  /* 0x800000001f1aa812 */ /* 0x000fc600078ef80d */
[----:B------:R-:W-:Y:S01]  /*1100*/  VIADD R36, R35, 0xffffffff ;  /* 0xffffffff23247836 */ /* 0x000fe20000000000 */
[----:B0-----:R-:W-:-:S08]  /*1110*/  DFMA R28, R32, -R16, 1 ;  /* 0x3ff00000201c742b */ /* 0x001fd00000000810 */
[----:B------:R-:W-:-:S08]  /*1120*/  DFMA R28, R28, R28, R28 ;  /* 0x0000001c1c1c722b */ /* 0x000fd0000000001c */
[----:B------:R-:W-:Y:S01]  /*1130*/  DFMA R28, R32, R28, R32 ;  /* 0x0000001c201c722b */ /* 0x000fe20000000020 */
[----:B------:R-:W-:Y:S01]  /*1140*/  @!P2 LOP3.LUT R33, R26, 0x100000, RZ, 0xfc, !PT ;  /* 0x001000001a21a812 */ /* 0x000fe200078efcff */
[----:B------:R-:W-:Y:S02]  /*1150*/  IMAD.MOV.U32 R26, RZ, RZ, R12 ;  /* 0x000000ffff1a7224 */ /* 0x000fe400078e000c */
[----:B------:R-:W-:-:S04]  /*1160*/  @!P2 IMAD.MOV.U32 R32, RZ, RZ, RZ ;  /* 0x000000ffff20a224 */ /* 0x000fc800078e00ff */
[----:B------:R-:W-:Y:S02]  /*1170*/  DFMA R30, R28, -R16, 1 ;  /* 0x3ff000001c1e742b */ /* 0x000fe40000000810 */
[----:B------:R-:W-:-:S06]  /*1180*/  @!P2 DFMA R26, R26, 2, -R32 ;  /* 0x400000001a1aa82b */ /* 0x000fcc0000000820 */
[----:B------:R-:W-:-:S04]  /*1190*/  DFMA R28, R28, R30, R28 ;  /* 0x0000001e1c1c722b */ /* 0x000fc8000000001c */
[----:B------:R-:W-:-:S04]  /*11a0*/  @!P2 LOP3.LUT R34, R27, 0x7ff00000, RZ, 0xc0, !PT ;  /* 0x7ff000001b22a812 */ /* 0x000fc800078ec0ff */
[----:B------:R-:W-:Y:S01]  /*11b0*/  DMUL R30, R28, R26 ;  /* 0x0000001a1c1e7228 */ /* 0x000fe20000000000 */
[----:B------:R-:W-:-:S05]  /*11c0*/  VIADD R32, R34, 0xffffffff ;  /* 0xffffffff22207836 */ /* 0x000fca0000000000 */
[----:B------:R-:W-:Y:S02]  /*11d0*/  ISETP.GT.U32.AND P0, PT, R32, 0x7feffffe, PT ;  /* 0x7feffffe2000780c */ /* 0x000fe40003f04070 */
[----:B------:R-:W-:Y:S02]  /*11e0*/  DFMA R32, R30, -R16, R26 ;  /* 0x800000101e20722b */ /* 0x000fe4000000001a */
[----:B------:R-:W-:-:S06]  /*11f0*/  ISETP.GT.U32.OR P0, PT, R36, 0x7feffffe, P0 ;  /* 0x7feffffe2400780c */ /* 0x000fcc0000704470 */
[----:B------:R-:W-:-:S07]  /*1200*/  DFMA R32, R28, R32, R30 ;  /* 0x000000201c20722b */ /* 0x000fce000000001e */
[----:B------:R-:W-:Y:S05]  /*1210*/  @P0 BRA `(.L_x_13) ;  /* 0x00000000006c0947 */ /* 0x000fea0003800000 */
[----:B------:R-:W-:-:S04]  /*1220*/  LOP3.LUT R28, R15, 0x7ff00000, RZ, 0xc0, !PT ;  /* 0x7ff000000f1c7812 */ /* 0x000fc800078ec0ff */
[CC--:B------:R-:W-:Y:S02]  /*1230*/  VIADDMNMX R12, R9.reuse, -R28.reuse, 0xb9600000, !PT ;  /* 0xb9600000090c7446 */ /* 0x0c0fe4000780091c */
[----:B------:R-:W-:Y:S02]  /*1240*/  ISETP.GE.U32.AND P0, PT, R9, R28, PT ;  /* 0x0000001c0900720c */ /* 0x000fe40003f06070 */
[----:B------:R-:W-:Y:S02]  /*1250*/  VIMNMX R9, PT, PT, R12, 0x46a00000, PT ;  /* 0x46a000000c097848 */ /* 0x000fe40003fe0100 */
[----:B------:R-:W-:-:S05]  /*1260*/  SEL R12, R11, 0x63400000, !P0 ;  /* 0x634000000b0c7807 */ /* 0x000fca0004000000 */
[----:B------:R-:W-:Y:S02]  /*1270*/  IMAD.IADD R9, R9, 0x1, -R12 ;  /* 0x0000000109097824 */ /* 0x000fe400078e0a0c */
[----:B------:R-:W-:-:S03]  /*1280*/  IMAD.MOV.U32 R12, RZ, RZ, RZ ;  /* 0x000000ffff0c7224 */ /* 0x000fc600078e00ff */
[----:B------:R-:W-:-:S06]  /*1290*/  IADD3 R13, PT, PT, R9, 0x7fe00000, RZ ;  /* 0x7fe00000090d7810 */ /* 0x000fcc0007ffe0ff */
[----:B------:R-:W-:-:S10]  /*12a0*/  DMUL R28, R32, R12 ;  /* 0x0000000c201c7228 */ /* 0x000fd40000000000 */
[----:B------:R-:W-:-:S13]  /*12b0*/  FSETP.GTU.AND P0, PT, |R29|, 1.469367938527859385e-39, PT ;  /* 0x001000001d00780b */ /* 0x000fda0003f0c200 */
[----:B------:R-:W-:Y:S05]  /*12c0*/  @P0 BRA `(.L_x_14) ;  /* 0x0000000000940947 */ /* 0x000fea0003800000 */
[----:B------:R-:W-:-:S06]  /*12d0*/  DFMA R16, R32, -R16, R26 ;  /* 0x800000102010722b */ /* 0x000fcc000000001a */
[----:B------:R-:W-:-:S04]  /*12e0*/  IMAD.MOV.U32 R16, RZ, RZ, RZ ;  /* 0x000000ffff107224 */ /* 0x000fc800078e00ff */
[C---:B------:R-:W-:Y:S02]  /*12f0*/  FSETP.NEU.AND P0, PT, R17.reuse, RZ, PT ;  /* 0x000000ff1100720b */ /* 0x040fe40003f0d000 */
[----:B------:R-:W-:-:S04]  /*1300*/  LOP3.LUT R15, R17, 0x80000000, R15, 0x48, !PT ;  /* 0x80000000110f7812 */ /* 0x000fc800078e480f */
[----:B------:R-:W-:-:S07]  /*1310*/  LOP3.LUT R17, R15, R13, RZ, 0xfc, !PT ;  /* 0x0000000d0f117212 */ /* 0x000fce00078efcff */
[----:B------:R-:W-:Y:S05]  /*1320*/  @!P0 BRA `(.L_x_14) ;  /* 0x00000000007c8947 */ /* 0x000fea0003800000 */
[----:B------:R-:W-:Y:S01]  /*1330*/  IMAD.MOV R13, RZ, RZ, -R9 ;  /* 0x000000ffff0d7224 */ /* 0x000fe200078e0a09 */
[----:B------:R-:W-:Y:S01]  /*1340*/  DMUL.RP R16, R32, R16 ;  /* 0x0000001020107228 */ /* 0x000fe20000008000 */
[----:B------:R-:W-:Y:S01]  /*1350*/  IMAD.MOV.U32 R12, RZ, RZ, RZ ;  /* 0x000000ffff0c7224 */ /* 0x000fe200078e00ff */
[----:B------:R-:W-:-:S05]  /*1360*/  IADD3 R9, PT, PT, -R9, -0x43300000, RZ ;  /* 0xbcd0000009097810 */ /* 0x000fca0007ffe1ff */
[----:B------:R-:W-:-:S03]  /*1370*/  DFMA R12, R28, -R12, R32 ;  /* 0x8000000c1c0c722b */ /* 0x000fc60000000020 */
[----:B------:R-:W-:-:S07]  /*1380*/  LOP3.LUT R15, R17, R15, RZ, 0x3c, !PT ;  /* 0x0000000f110f7212 */ /* 0x000fce00078e3cff */
[----:B------:R-:W-:-:S04]  /*1390*/  FSETP.NEU.AND P0, PT, |R13|, R9, PT ;  /* 0x000000090d00720b */ /* 0x000fc80003f0d200 */
[----:B------:R-:W-:Y:S02]  /*13a0*/  FSEL R28, R16, R28, !P0 ;  /* 0x0000001c101c7208 */ /* 0x000fe40004000000 */
[----:B------:R-:W-:Y:S01]  /*13b0*/  FSEL R29, R15, R29, !P0 ;  /* 0x0000001d0f1d7208 */ /* 0x000fe20004000000 */
[----:B------:R-:W-:Y:S06]  /*13c0*/  BRA `(.L_x_14) ;  /* 0x0000000000547947 */ /* 0x000fec0003800000 */
.L_x_13:
[----:B------:R-:W-:-:S14]  /*13d0*/  DSETP.NAN.AND P0, PT, R12, R12, PT ;  /* 0x0000000c0c00722a */ /* 0x000fdc0003f08000 */
[----:B------:R-:W-:Y:S05]  /*13e0*/  @P0 BRA `(.L_x_15) ;  /* 0x0000000000440947 */ /* 0x000fea0003800000 */
[----:B------:R-:W-:-:S14]  /*13f0*/  DSETP.NAN.AND P0, PT, R14, R14, PT ;  /* 0x0000000e0e00722a */ /* 0x000fdc0003f08000 */
[----:B------:R-:W-:Y:S05]  /*1400*/  @P0 BRA `(.L_x_16) ;  /* 0x0000000000300947 */ /* 0x000fea0003800000 */
[----:B------:R-:W-:Y:S01]  /*1410*/  ISETP.NE.AND P0, PT, R34, R35, PT ;  /* 0x000000232200720c */ /* 0x000fe20003f05270 */
[----:B------:R-:W-:Y:S02]  /*1420*/  IMAD.MOV.U32 R28, RZ, RZ, 0x0 ;  /* 0x00000000ff1c7424 */ /* 0x000fe400078e00ff */
[----:B------:R-:W-:-:S10]  /*1430*/  IMAD.MOV.U32 R29, RZ, RZ, -0x80000 ;  /* 0xfff80000ff1d7424 */ /* 0x000fd400078e00ff */
[----:B------:R-:W-:Y:S05]  /*1440*/  @!P0 BRA `(.L_x_14) ;  /* 0x0000000000348947 */ /* 0x000fea0003800000 */
[----:B------:R-:W-:Y:S02]  /*1450*/  ISETP.NE.AND P0, PT, R34, 0x7ff00000, PT ;  /* 0x7ff000002200780c */ /* 0x000fe40003f05270 */
[----:B------:R-:W-:Y:S02]  /*1460*/  LOP3.LUT R29, R13, 0x80000000, R15, 0x48, !PT ;  /* 0x800000000d1d7812 */ /* 0x000fe400078e480f */
[----:B------:R-:W-:-:S13]  /*1470*/  ISETP.EQ.OR P0, PT, R35, RZ, !P0 ;  /* 0x000000ff2300720c */ /* 0x000fda0004702670 */
[----:B------:R-:W-:Y:S02]  /*1480*/  @P0 LOP3.LUT R9, R29, 0x7ff00000, RZ, 0xfc, !PT ;  /* 0x7ff000001d090812 */ /* 0x000fe400078efcff */
[----:B------:R-:W-:Y:S01]  /*1490*/  @!P0 MOV R28, RZ ;  /* 0x000000ff001c8202 */ /* 0x000fe20000000f00 */
[----:B------:R-:W-:Y:S02]  /*14a0*/  @P0 IMAD.MOV.U32 R28, RZ, RZ, RZ ;  /* 0x000000ffff1c0224 */ /* 0x000fe400078e00ff */
[----:B------:R-:W-:Y:S01]  /*14b0*/  @P0 IMAD.MOV.U32 R29, RZ, RZ, R9 ;  /* 0x000000ffff1d0224 */ /* 0x000fe200078e0009 */
[----:B------:R-:W-:Y:S06]  /*14c0*/  BRA `(.L_x_14) ;  /* 0x0000000000147947 */ /* 0x000fec0003800000 */
.L_x_16:
[----:B------:R-:W-:Y:S01]  /*14d0*/  LOP3.LUT R29, R15, 0x80000, RZ, 0xfc, !PT ;  /* 0x000800000f1d7812 */ /* 0x000fe200078efcff */
[----:B------:R-:W-:Y:S01]  /*14e0*/  IMAD.MOV.U32 R28, RZ, RZ, R14 ;  /* 0x000000ffff1c7224 */ /* 0x000fe200078e000e */
[----:B------:R-:W-:Y:S06]  /*14f0*/  BRA `(.L_x_14) ;  /* 0x0000000000087947 */ /* 0x000fec0003800000 */
.L_x_15:
[----:B------:R-:W-:Y:S01]  /*1500*/  LOP3.LUT R29, R13, 0x80000, RZ, 0xfc, !PT ;  /* 0x000800000d1d7812 */ /* 0x000fe200078efcff */
[----:B------:R-:W-:-:S07]  /*1510*/  IMAD.MOV.U32 R28, RZ, RZ, R12 ;  /* 0x000000ffff1c7224 */ /* 0x000fce00078e000c */
.L_x_14:
[----:B------:R-:W-:Y:S05]  /*1520*/  BSYNC.RECONVERGENT B1 ;  /* 0x0000000000017941 */ /* 0x000fea0003800200 */
.L_x_12:
[----:B------:R-:W-:-:S04]  /*1530*/  IMAD.MOV.U32 R11, RZ, RZ, 0x0 ;  /* 0x00000000ff0b7424 */ /* 0x000fc800078e00ff */
[----:B------:R-:W-:Y:S05]  /*1540*/  RET.REL.NODEC R10 `(p2m_rectmesh3d_32atomics) ;  /* 0xffffffe80aac7950 */ /* 0x000fea0003c3ffff */
.L_x_17:
[----:B------:R-:W-:-:S00]  /*1550*/  BRA `(.L_x_17) ;  /* 0xfffffffc00fc7947 */ /* 0x000fc0000383ffff */
[----:B------:R-:W-:-:S00]  /*1560*/  NOP ;  /* 0x0000000000007918 */ /* 0x000fc00000000000 */
        /* <DEDUP_REMOVED lines=9> */
.L_x_64:


//--------------------- .text.p2m_rectmesh2d_32atomics --------------------------
	.section	.text.p2m_rectmesh2d_32atomics,"ax",@progbits
	.align	128
        .global         p2m_rectmesh2d_32atomics
        .type           p2m_rectmesh2d_32atomics,@function
        .size           p2m_rectmesh2d_32atomics,(.L_x_65 - p2m_rectmesh2d_32atomics)
        .other          p2m_rectmesh2d_32atomics,@"STO_CUDA_ENTRY STV_DEFAULT"
p2m_rectmesh2d_32atomics:
.text.p2m_rectmesh2d_32atomics:
        /* <DEDUP_REMOVED lines=35> */
[----:B------:R-:W-:Y:S05]  /*0230*/  CALL.REL.NOINC `($__internal_1_$__cuda_sm20_div_rn_f64_full) ;  /* 0x0000000400f87944 */ /* 0x000fea0003c00000 */
[----:B------:R-:W-:Y:S02]  /*0240*/  IMAD.MOV.U32 R4, RZ, RZ, R20 ;  /* 0x000000ffff047224 */ /* 0x000fe400078e0014 */
[----:B------:R-:W-:-:S07]  /*0250*/  IMAD.MOV.U32 R5, RZ, RZ, R21 ;  /* 0x000000ffff057224 */ /* 0x000fce00078e0015 */
.L_x_19:
[----:B------:R-:W-:Y:S05]  /*0260*/  BSYNC.RECONVERGENT B0 ;  /* 0x0000000000007941 */ /* 0x000fea0003800200 */
.L_x_18:
        /* <DEDUP_REMOVED lines=27> */
[----:B------:R-:W-:Y:S05]  /*0420*/  CALL.REL.NOINC `($__internal_1_$__cuda_sm20_div_rn_f64_full) ;  /* 0x00000004007c7944 */ /* 0x000fea0003c00000 */
[----:B------:R-:W-:Y:S02]  /*0430*/  IMAD.MOV.U32 R6, RZ, RZ, R20 ;  /* 0x000000ffff067224 */ /* 0x000fe400078e0014 */
[----:B------:R-:W-:-:S07]  /*0440*/  IMAD.MOV.U32 R7, RZ, RZ, R21 ;  /* 0x000000ffff077224 */ /* 0x000fce00078e0015 */
.L_x_21:
[----:B------:R-:W-:Y:S05]  /*0450*/  BSYNC.RECONVERGENT B0 ;  /* 0x0000000000007941 */ /* 0x000fea0003800200 */
.L_x_20:
[----:B------:R-:W0:Y:S01]  /*0460*/  LDCU UR8, c[0x0][0x3ac] ;  /* 0x00007580ff0877ac */ /* 0x000e220008000800 */
[----:B------:R-:W1:Y:S01]  /*0470*/  LDC.64 R10, c[0x0][0x3a8] ;  /* 0x0000ea00ff0a7b82 */ /* 0x000e620000000a00 */
[----:B------:R-:W-:Y:S01]  /*0480*/  IMAD.MOV.U32 R12, RZ, RZ, 0x1 ;  /* 0x00000001ff0c7424 */ /* 0x000fe200078e00ff */
[----:B------:R-:W1:Y:S01]  /*0490*/  I2F.F64 R8, R5 ;  /* 0x0000000500087312 */ /* 0x000e620000201c00 */
[----:B------:R-:W1:Y:S01]  /*04a0*/  LDCU.64 UR6, c[0x0][0x398] ;  /* 0x00007300ff0677ac */ /* 0x000e620008000a00 */
[----:B------:R-:W-:Y:S06]  /*04b0*/  BSSY.RECONVERGENT B0, `(.L_x_22) ;  /* 0x000001d000007945 */ /* 0x000fec0003800200 */
[----:B------:R-:W2:Y:S08]  /*04c0*/  F2I.F64.FLOOR R6, R6 ;  /* 0x0000000600067311 */ /* 0x000eb00000305100 */
[----:B0-----:R-:W0:Y:S01]  /*04d0*/  MUFU.RCP64H R13, UR8 ;  /* 0x00000008000d7d08 */ /* 0x001e220008001800 */
[----:B-1----:R-:W-:Y:S01]  /*04e0*/  DFMA R8, R8, R10, UR6 ;  /* 0x0000000608087e2b */ /* 0x002fe2000800000a */
[----:B------:R-:W1:Y:S07]  /*04f0*/  LDCU.64 UR6, c[0x0][0x3b0] ;  /* 0x00007600ff0677ac */ /* 0x000e6e0008000a00 */
[----:B------:R-:W-:-:S02]  /*0500*/  DADD R8, R2, -R8 ;  /* 0x0000000002087229 */ /* 0x000fc40000000808 */
[----:B0-----:R-:W-:-:S08]  /*0510*/  DFMA R14, R12, -R10, 1 ;  /* 0x3ff000000c0e742b */ /* 0x001fd0000000080a */
[----:B------:R-:W-:Y:S01]  /*0520*/  FSETP.GEU.AND P1, PT, |R9|, 6.5827683646048100446e-37, PT ;  /* 0x036000000900780b */ /* 0x000fe20003f2e200 */
[----:B------:R-:W-:-:S08]  /*0530*/  DFMA R14, R14, R14, R14 ;  /* 0x0000000e0e0e722b */ /* 0x000fd0000000000e */
[----:B------:R-:W-:-:S08]  /*0540*/  DFMA R14, R12, R14, R12 ;  /* 0x0000000e0c0e722b */ /* 0x000fd0000000000c */
[----:B------:R-:W-:-:S08]  /*0550*/  DFMA R12, R14, -R10, 1 ;  /* 0x3ff000000e0c742b */ /* 0x000fd0000000080a */
[----:B------:R-:W-:Y:S01]  /*0560*/  DFMA R18, R14, R12, R14 ;  /* 0x0000000c0e12722b */ /* 0x000fe2000000000e */
[----:B------:R-:W1:Y:S07]  /*0570*/  LDC.64 R14, c[0x0][0x3a0] ;  /* 0x0000e800ff0e7b82 */ /* 0x000e6e0000000a00 */
[----:B------:R-:W-:-:S08]  /*0580*/  DMUL R2, R18, R8 ;  /* 0x0000000812027228 */ /* 0x000fd00000000000 */
[----:B------:R-:W-:Y:S01]  /*0590*/  DFMA R12, R2, -R10, R8 ;  /* 0x8000000a020c722b */ /* 0x000fe20000000008 */
[----:B--2---:R-:W1:Y:S07]  /*05a0*/  I2F.F64 R10, R6 ;  /* 0x00000006000a7312 */ /* 0x004e6e0000201c00 */
[----:B------:R-:W-:Y:S02]  /*05b0*/  DFMA R2, R18, R12, R2 ;  /* 0x0000000c1202722b */ /* 0x000fe40000000002 */
[----:B-1----:R-:W-:-:S08]  /*05c0*/  DFMA R10, R10, UR6, R14 ;  /* 0x000000060a0a7c2b */ /* 0x002fd0000800000e */
[----:B------:R-:W-:-:S05]  /*05d0*/  FFMA R4, RZ, UR8, R3 ;  /* 0x00000008ff047c23 */ /* 0x000fca0008000003 */
[----:B------:R-:W-:Y:S01]  /*05e0*/  FSETP.GT.AND P0, PT, |R4|, 1.469367938527859385e-39, PT ;  /* 0x001000000400780b */ /* 0x000fe20003f04200 */
[----:B------:R-:W-:-:S12]  /*05f0*/  DADD R16, R16, -R10 ;  /* 0x0000000010107229 */ /* 0x000fd8000000080a */
        /* <DEDUP_REMOVED lines=8> */
.L_x_23:
[----:B------:R-:W-:Y:S05]  /*0680*/  BSYNC.RECONVERGENT B0 ;  /* 0x0000000000007941 */ /* 0x000fea0003800200 */
.L_x_22:
        /* <DEDUP_REMOVED lines=22> */
[----:B0-----:R-:W-:Y:S02]  /*07f0*/  IMAD.U32 R10, RZ, RZ, UR6 ;  /* 0x00000006ff0a7e24 */ /* 0x001fe4000f8e00ff */
[----:B------:R-:W-:-:S07]  /*0800*/  IMAD.U32 R11, RZ, RZ, UR7 ;  /* 0x00000007ff0b7e24 */ /* 0x000fce000f8e00ff */
[----:B------:R-:W-:Y:S05]  /*0810*/  CALL.REL.NOINC `($__internal_1_$__cuda_sm20_div_rn_f64_full) ;  /* 0x0000000000807944 */ /* 0x000fea0003c00000 */
[----:B------:R-:W-:Y:S02]  /*0820*/  IMAD.MOV.U32 R8, RZ, RZ, R20 ;  /* 0x000000ffff087224 */ /* 0x000fe400078e0014 */
[----:B------:R-:W-:-:S07]  /*0830*/  IMAD.MOV.U32 R9, RZ, RZ, R21 ;  /* 0x000000ffff097224 */ /* 0x000fce00078e0015 */
.L_x_25:
[----:B------:R-:W-:Y:S05]  /*0840*/  BSYNC.RECONVERGENT B0 ;  /* 0x0000000000007941 */ /* 0x000fea0003800200 */
.L_x_24:
[----:B------:R-:W0:Y:S02]  /*0850*/  LDCU UR6, c[0x0][0x380] ;  /* 0x00007000ff0677ac */ /* 0x000e240008000800 */
[----:B0-----:R-:W-:-:S13]  /*0860*/  ISETP.GE.AND P0, PT, R0, UR6, PT ;  /* 0x0000000600007c0c */ /* 0x001fda000bf06270 */
[----:B------:R-:W-:Y:S05]  /*0870*/  @P0 EXIT ;  /* 0x000000000000094d */ /* 0x000fea0003800000 */
[----:B------:R-:W0:Y:S01]  /*0880*/  LDC.64 R10, c[0x0][0x3b8] ;  /* 0x0000ee00ff0a7b82 */ /* 0x000e220000000a00 */
[----:B------:R-:W-:Y:S01]  /*0890*/  LOP3.LUT R4, R5, R6, RZ, 0xfc, !PT ;  /* 0x0000000605047212 */ /* 0x000fe200078efcff */
[----:B------:R-:W-:-:S08]  /*08a0*/  DADD R16, -R8, 1 ;  /* 0x3ff0000008107429 */ /* 0x000fd00000000100 */
[----:B------:R-:W-:Y:S01]  /*08b0*/  DMUL R18, R14, R16 ;  /* 0x000000100e127228 */ /* 0x000fe20000000000 */
[----:B0-----:R-:W-:Y:S01]  /*08c0*/  VIADD R11, R11, 0xffffffff ;  /* 0xffffffff0b0b7836 */ /* 0x001fe20000000000 */
[----:B------:R-:W-:-:S04]  /*08d0*/  IADD3 R0, PT, PT, R10, -0x1, RZ ;  /* 0xffffffff0a007810 */ /* 0x000fc80007ffe0ff */
[----:B------:R-:W-:-:S04]  /*08e0*/  ISETP.GE.AND P0, PT, R6, R11, PT ;  /* 0x0000000b0600720c */ /* 0x000fc80003f06270 */
[----:B------:R-:W-:-:S04]  /*08f0*/  ISETP.GE.OR P0, PT, R5, R0, P0 ;  /* 0x000000000500720c */ /* 0x000fc80000706670 */
[----:B------:R-:W-:-:S13]  /*0900*/  ISETP.LT.OR P0, PT, R4, RZ, P0 ;  /* 0x000000ff0400720c */ /* 0x000fda0000701670 */
[----:B------:R-:W-:Y:S05]  /*0910*/  @P0 EXIT ;  /* 0x000000000000094d */ /* 0x000fea0003800000 */
[----:B------:R-:W0:Y:S01]  /*0920*/  LDC.64 R12, c[0x0][0x3c0] ;  /* 0x0000f000ff0c7b82 */ /* 0x000e220000000a00 */
[----:B------:R-:W-:Y:S01]  /*0930*/  DMUL R16, R16, R2 ;  /* 0x0000000210107228 */ /* 0x000fe20000000000 */
[----:B------:R-:W1:Y:S01]  /*0940*/  F2F.F32.F64 R19, R18 ;  /* 0x0000001200137310 */ /* 0x000e620000301000 */
[----:B------:R-:W-:Y:S01]  /*0950*/  DMUL R14, R14, R8 ;  /* 0x000000080e0e7228 */ /* 0x000fe20000000000 */
[----:B------:R-:W-:Y:S01]  /*0960*/  IMAD R5, R6, R10, R5 ;  /* 0x0000000a06057224 */ /* 0x000fe200078e0205 */
[----:B------:R-:W-:-:S06]  /*0970*/  DMUL R2, R8, R2 ;  /* 0x0000000208027228 */ /* 0x000fcc0000000000 */
[----:B------:R-:W2:Y:S08]  /*0980*/  F2F.F32.F64 R17, R16 ;  /* 0x0000001000117310 */ /* 0x000eb00000301000 */
[----:B------:R-:W3:Y:S01]  /*0990*/  F2F.F32.F64 R15, R14 ;  /* 0x0000000e000f7310 */ /* 0x000ee20000301000 */
[----:B0-----:R-:W-:-:S07]  /*09a0*/  IMAD.WIDE R12, R5, 0x4, R12 ;  /* 0x00000004050c7825 */ /* 0x001fce00078e020c */
[----:B------:R-:W0:Y:S01]  /*09b0*/  F2F.F32.F64 R3, R2 ;  /* 0x0000000200037310 */ /* 0x000e220000301000 */
[----:B-1----:R-:W-:Y:S01]  /*09c0*/  REDG.E.ADD.F32.FTZ.RN.STRONG.GPU desc[UR4][R12.64], R19 ;  /* 0x000000130c0079a6 */ /* 0x002fe2000c12f304 */
[----:B------:R-:W-:-:S03]  /*09d0*/  IMAD.WIDE R10, R10, 0x4, R12 ;  /* 0x000000040a0a7825 */ /* 0x000fc600078e020c */
[----:B--2---:R-:W-:Y:S04]  /*09e0*/  REDG.E.ADD.F32.FTZ.RN.STRONG.GPU desc[UR4][R12.64+0x4], R17 ;  /* 0x000004110c0079a6 */ /* 0x004fe8000c12f304 */
[----:B---3--:R-:W-:Y:S04]  /*09f0*/  REDG.E.ADD.F32.FTZ.RN.STRONG.GPU desc[UR4][R10.64], R15 ;  /* 0x0000000f0a0079a6 */ /* 0x008fe8000c12f304 */
[----:B0-----:R-:W-:Y:S01]  /*0a00*/  REDG.E.ADD.F32.FTZ.RN.STRONG.GPU desc[UR4][R10.64+0x4], R3 ;  /* 0x000004030a0079a6 */ /* 0x001fe2000c12f304 */
[----:B------:R-:W-:Y:S05]  /*0a10*/  EXIT ;  /* 0x000000000000794d */ /* 0x000fea0003800000 */
        .weak           $__internal_1_$__cuda_sm20_div_rn_f64_full
        .type           $__internal_1_$__cuda_sm20_div_rn_f64_full,@function
        .size           $__internal_1_$__cuda_sm20_div_rn_f64_full,(.L_x_65 - $__internal_1_$__cuda_sm20_div_rn_f64_full)
$__internal_1_$__cuda_sm20_div_rn_f64_full:
[C---:B------:R-:W-:Y:S01]  /*0a20*/  FSETP.GEU.AND P0, PT, |R11|.reuse, 1.469367938527859385e-39, PT ;  /* 0x001000000b00780b */ /* 0x040fe20003f0e200 */
[----:B------:R-:W-:Y:S01]  /*0a30*/  IMAD.MOV.U32 R20, RZ, RZ, 0x1 ;  /* 0x00000001ff147424 */ /* 0x000fe200078e00ff */
[----:B------:R-:W-:Y:S01]  /*0a40*/  LOP3.LUT R12, R11, 0x800fffff, RZ, 0xc0, !PT ;  /* 0x800fffff0b0c7812 */ /* 0x000fe200078ec0ff */
[----:B------:R-:W-:Y:S01]  /*0a50*/  IMAD.MOV.U32 R26, RZ, RZ, 0x1ca00000 ;  /* 0x1ca00000ff1a7424 */ /* 0x000fe200078e00ff */
[C---:B------:R-:W-:Y:S01]  /*0a60*/  FSETP.GEU.AND P2, PT, |R9|.reuse, 1.469367938527859385e-39, PT ;  /* 0x001000000900780b */ /* 0x040fe20003f4e200 */
[----:B------:R-:W-:Y:S01]  /*0a70*/  BSSY.RECONVERGENT B1, `(.L_x_26) ;  /* 0x0000052000017945 */ /* 0x000fe20003800200 */
[----:B------:R-:W-:Y:S01]  /*0a80*/  LOP3.LUT R13, R12, 0x3ff00000, RZ, 0xfc, !PT ;  /* 0x3ff000000c0d7812 */ /* 0x000fe200078efcff */
[----:B------:R-:W-:Y:S01]  /*0a90*/  IMAD.MOV.U32 R12, RZ, RZ, R10 ;  /* 0x000000ffff0c7224 */ /* 0x000fe200078e000a */
[----:B------:R-:W-:Y:S02]  /*0aa0*/  LOP3.LUT R7, R9, 0x7ff00000, RZ, 0xc0, !PT ;  /* 0x7ff0000009077812 */ /* 0x000fe400078ec0ff */
[----:B------:R-:W-:-:S03]  /*0ab0*/  LOP3.LUT R28, R11, 0x7ff00000, RZ, 0xc0, !PT ;  /* 0x7ff000000b1c7812 */ /* 0x000fc600078ec0ff */
[----:B------:R-:W-:Y:S01]  /*0ac0*/  @!P0 DMUL R12, R10, 8.98846567431157953865e+307 ;  /* 0x7fe000000a0c8828 */ /* 0x000fe20000000000 */
[----:B------:R-:W-:Y:S01]  /*0ad0*/  ISETP.GE.U32.AND P1, PT, R7, R28, PT ;  /* 0x0000001c0700720c */ /* 0x000fe20003f26070 */
[----:B------:R-:W-:Y:S02]  /*0ae0*/  IMAD.MOV.U32 R27, RZ, RZ, R7 ;  /* 0x000000ffff1b7224 */ /* 0x000fe400078e0007 */
[----:B------:R-:W-:Y:S02]  /*0af0*/  @!P2 LOP3.LUT R18, R11, 0x7ff00000, RZ, 0xc0, !PT ;  /* 0x7ff000000b12a812 */ /* 0x000fe400078ec0ff */
[----:B------:R-:W0:Y:S02]  /*0b00*/  MUFU.RCP64H R21, R13 ;  /* 0x0000000d00157308 */ /* 0x000e240000001800 */
[----:B------:R-:W-:Y:S01]  /*0b10*/  @!P2 ISETP.GE.U32.AND P3, PT, R7, R18, PT ;  /* 0x000000120700a20c */ /* 0x000fe20003f66070 */
[----:B------:R-:W-:Y:S01]  /*0b20*/  IMAD.MOV.U32 R18, RZ, RZ, R8 ;  /* 0x000000ffff127224 */ /* 0x000fe200078e0008 */
[----:B------:R-:W-:-:S02]  /*0b30*/  @!P0 LOP3.LUT R28, R13, 0x7ff00000, RZ, 0xc0, !PT ;  /* 0x7ff000000d1c8812 */ /* 0x000fc400078ec0ff */
[----:B------:R-:W-:-:S03]  /*0b40*/  @!P2 SEL R19, R26, 0x63400000, !P3 ;  /* 0x634000001a13a807 */ /* 0x000fc60005800000 */
[----:B------:R-:W-:Y:S01]  /*0b50*/  VIADD R29, R28, 0xffffffff ;  /* 0xffffffff1c1d7836 */ /* 0x000fe20000000000 */
[----:B------:R-:W-:-:S04]  /*0b60*/  @!P2 LOP3.LUT R24, R19, 0x80000000, R9, 0xf8, !PT ;  /* 0x800000001318a812 */ /* 0x000fc800078ef809 */
[----:B------:R-:W-:Y:S01]  /*0b70*/  @!P2 LOP3.LUT R25, R24, 0x100000, RZ, 0xfc, !PT ;  /* 0x001000001819a812 */ /* 0x000fe200078efcff */
[----:B------:R-:W-:Y:S01]  /*0b80*/  @!P2 IMAD.MOV.U32 R24, RZ, RZ, RZ ;  /* 0x000000ffff18a224 */ /* 0x000fe200078e00ff */
[----:B0-----:R-:W-:-:S08]  /*0b90*/  DFMA R22, R20, -R12, 1 ;  /* 0x3ff000001416742b */ /* 0x001fd0000000080c */
[----:B------:R-:W-:-:S08]  /*0ba0*/  DFMA R22, R22, R22, R22 ;  /* 0x000000161616722b */ /* 0x000fd00000000016 */
[----:B------:R-:W-:Y:S01]  /*0bb0*/  DFMA R22, R20, R22, R20 ;  /* 0x000000161416722b */ /* 0x000fe20000000014 */
[----:B------:R-:W-:-:S04]  /*0bc0*/  SEL R21, R26, 0x63400000, !P1 ;  /* 0x634000001a157807 */ /* 0x000fc80004800000 */
[----:B------:R-:W-:-:S03]  /*0bd0*/  LOP3.LUT R19, R21, 0x800fffff, R9, 0xf8, !PT ;  /* 0x800fffff15137812 */ /* 0x000fc600078ef809 */
[----:B------:R-:W-:-:S03]  /*0be0*/  DFMA R20, R22, -R12, 1 ;  /* 0x3ff000001614742b */ /* 0x000fc6000000080c */
[----:B------:R-:W-:-:S05]  /*0bf0*/  @!P2 DFMA R18, R18, 2, -R24 ;  /* 0x400000001212a82b */ /* 0x000fca0000000818 */
[----:B------:R-:W-:-:S05]  /*0c00*/  DFMA R20, R22, R20, R22 ;  /* 0x000000141614722b */ /* 0x000fca0000000016 */
[----:B------:R-:W-:-:S03]  /*0c10*/  @!P2 LOP3.LUT R27, R19, 0x7ff00000, RZ, 0xc0, !PT ;  /* 0x7ff00000131ba812 */ /* 0x000fc600078ec0ff */
[----:B------:R-:W-:Y:S02]  /*0c20*/  DMUL R22, R20, R18 ;  /* 0x0000001214167228 */ /* 0x000fe40000000000 */
[----:B------:R-:W-:-:S05]  /*0c30*/  VIADD R24, R27, 0xffffffff ;  /* 0xffffffff1b187836 */ /* 0x000fca0000000000 */
[----:B------:R-:W-:Y:S01]  /*0c40*/  ISETP.GT.U32.AND P0, PT, R24, 0x7feffffe, PT ;  /* 0x7feffffe1800780c */ /* 0x000fe20003f04070 */
[----:B------:R-:W-:-:S03]  /*0c50*/  DFMA R24, R22, -R12, R18 ;  /* 0x8000000c1618722b */ /* 0x000fc60000000012 */
[----:B------:R-:W-:-:S05]  /*0c60*/  ISETP.GT.U32.OR P0, PT, R29, 0x7feffffe, P0 ;  /* 0x7feffffe1d00780c */ /* 0x000fca0000704470 */
[----:B------:R-:W-:-:S08]  /*0c70*/  DFMA R24, R20, R24, R22 ;  /* 0x000000181418722b */ /* 0x000fd00000000016 */
[----:B------:R-:W-:Y:S05]  /*0c80*/  @P0 BRA `(.L_x_27) ;  /* 0x00000000006c0947 */ /* 0x000fea0003800000 */
[----:B------:R-:W-:-:S04]  /*0c90*/  LOP3.LUT R20, R11, 0x7ff00000, RZ, 0xc0, !PT ;  /* 0x7ff000000b147812 */ /* 0x000fc800078ec0ff */
[CC--:B------:R-:W-:Y:S02]  /*0ca0*/  VIADDMNMX R8, R7.reuse, -R20.reuse, 0xb9600000, !PT ;  /* 0xb960000007087446 */ /* 0x0c0fe40007800914 */
[----:B------:R-:W-:Y:S02]  /*0cb0*/  ISETP.GE.U32.AND P0, PT, R7, R20, PT ;  /* 0x000000140700720c */ /* 0x000fe40003f06070 */
[----:B------:R-:W-:Y:S01]  /*0cc0*/  VIMNMX R7, PT, PT, R8, 0x46a00000, PT ;  /* 0x46a0000008077848 */ /* 0x000fe20003fe0100 */
[----:B------:R-:W-:Y:S01]  /*0cd0*/  IMAD.MOV.U32 R8, RZ, RZ, RZ ;  /* 0x000000ffff087224 */ /* 0x000fe200078e00ff */
[----:B------:R-:W-:-:S05]  /*0ce0*/  SEL R26, R26, 0x63400000, !P0 ;  /* 0x634000001a1a7807 */ /* 0x000fca0004000000 */
[----:B------:R-:W-:-:S04]  /*0cf0*/  IMAD.IADD R7, R7, 0x1, -R26 ;  /* 0x0000000107077824 */ /* 0x000fc800078e0a1a */
[----:B------:R-:W-:-:S06]  /*0d00*/  VIADD R9, R7, 0x7fe00000 ;  /* 0x7fe0000007097836 */ /* 0x000fcc0000000000 */
[----:B------:R-:W-:-:S10]  /*0d10*/  DMUL R20, R24, R8 ;  /* 0x0000000818147228 */ /* 0x000fd40000000000 */
[----:B------:R-:W-:-:S13]  /*0d20*/  FSETP.GTU.AND P0, PT, |R21|, 1.469367938527859385e-39, PT ;  /* 0x001000001500780b */ /* 0x000fda0003f0c200 */
[----:B------:R-:W-:Y:S05]  /*0d30*/  @P0 BRA `(.L_x_28) ;  /* 0x0000000000940947 */ /* 0x000fea0003800000 */
[----:B------:R-:W-:Y:S01]  /*0d40*/  DFMA R12, R24, -R12, R18 ;  /* 0x8000000c180c722b */ /* 0x000fe20000000012 */
[----:B------:R-:W-:-:S09]  /*0d50*/  IMAD.MOV.U32 R8, RZ, RZ, RZ ;  /* 0x000000ffff087224 */ /* 0x000fd200078e00ff */
[C---:B------:R-:W-:Y:S02]  /*0d60*/  FSETP.NEU.AND P0, PT, R13.reuse, RZ, PT ;  /* 0x000000ff0d00720b */ /* 0x040fe40003f0d000 */
[----:B------:R-:W-:-:S04]  /*0d70*/  LOP3.LUT R19, R13, 0x80000000, R11, 0x48, !PT ;  /* 0x800000000d137812 */ /* 0x000fc800078e480b */
[----:B------:R-:W-:-:S07]  /*0d80*/  LOP3.LUT R9, R19, R9, RZ, 0xfc, !PT ;  /* 0x0000000913097212 */ /* 0x000fce00078efcff */
[----:B------:R-:W-:Y:S05]  /*0d90*/  @!P0 BRA `(.L_x_28) ;  /* 0x00000000007c8947 */ /* 0x000fea0003800000 */
[C---:B------:R-:W-:Y:S01]  /*0da0*/  IADD3 R11, PT, PT, -R7.reuse, RZ, RZ ;  /* 0x000000ff070b7210 */ /* 0x040fe20007ffe1ff */
[----:B------:R-:W-:Y:S01]  /*0db0*/  IMAD.MOV.U32 R10, RZ, RZ, RZ ;  /* 0x000000ffff0a7224 */ /* 0x000fe200078e00ff */
[----:B------:R-:W-:Y:S01]  /*0dc0*/  DMUL.RP R8, R24, R8 ;  /* 0x0000000818087228 */ /* 0x000fe20000008000 */
[----:B------:R-:W-:-:S04]  /*0dd0*/  IADD3 R7, PT, PT, -R7, -0x43300000, RZ ;  /* 0xbcd0000007077810 */ /* 0x000fc80007ffe1ff */
[----:B------:R-:W-:-:S05]  /*0de0*/  DFMA R10, R20, -R10, R24 ;  /* 0x8000000a140a722b */ /* 0x000fca0000000018 */
[----:B------:R-:W-:-:S05]  /*0df0*/  LOP3.LUT R19, R9, R19, RZ, 0x3c, !PT ;  /* 0x0000001309137212 */ /* 0x000fca00078e3cff */
[----:B------:R-:W-:-:S04]  /*0e00*/  FSETP.NEU.AND P0, PT, |R11|, R7, PT ;  /* 0x000000070b00720b */ /* 0x000fc80003f0d200 */
[----:B------:R-:W-:Y:S02]  /*0e10*/  FSEL R20, R8, R20, !P0 ;  /* 0x0000001408147208 */ /* 0x000fe40004000000 */
[----:B------:R-:W-:Y:S01]  /*0e20*/  FSEL R21, R19, R21, !P0 ;  /* 0x0000001513157208 */ /* 0x000fe20004000000 */
[----:B------:R-:W-:Y:S06]  /*0e30*/  BRA `(.L_x_28) ;  /* 0x0000000000547947 */ /* 0x000fec0003800000 */
.L_x_27:
        /* <DEDUP_REMOVED lines=11> */
[----:B------:R-:W-:Y:S01]  /*0ef0*/  @P0 LOP3.LUT R7, R21, 0x7ff00000, RZ, 0xfc, !PT ;  /* 0x7ff0000015070812 */ /* 0x000fe200078efcff */
[----:B------:R-:W-:Y:S02]  /*0f00*/  @!P0 IMAD.MOV.U32 R20, RZ, RZ, RZ ;  /* 0x000000ffff148224 */ /* 0x000fe400078e00ff */
[----:B------:R-:W-:Y:S02]  /*0f10*/  @P0 IMAD.MOV.U32 R20, RZ, RZ, RZ ;  /* 0x000000ffff140224 */ /* 0x000fe400078e00ff */
[----:B------:R-:W-:Y:S01]  /*0f20*/  @P0 IMAD.MOV.U32 R21, RZ, RZ, R7 ;  /* 0x000000ffff150224 */ /* 0x000fe200078e0007 */
[----:B------:R-:W-:Y:S06]  /*0f30*/  BRA `(.L_x_28) ;  /* 0x0000000000147947 */ /* 0x000fec0003800000 */
.L_x_30:
[----:B------:R-:W-:Y:S01]  /*0f40*/  LOP3.LUT R21, R11, 0x80000, RZ, 0xfc, !PT ;  /* 0x000800000b157812 */ /* 0x000fe200078efcff */
[----:B------:R-:W-:Y:S01]  /*0f50*/  IMAD.MOV.U32 R20, RZ, RZ, R10 ;  /* 0x000000ffff147224 */ /* 0x000fe200078e000a */
[----:B------:R-:W-:Y:S06]  /*0f60*/  BRA `(.L_x_28) ;  /* 0x0000000000087947 */ /* 0x000fec0003800000 */
.L_x_29:
[----:B------:R-:W-:Y:S01]  /*0f70*/  LOP3.LUT R21, R9, 0x80000, RZ, 0xfc, !PT ;  /* 0x0008000009157812 */ /* 0x000fe200078efcff */
[----:B------:R-:W-:-:S07]  /*0f80*/  IMAD.MOV.U32 R20, RZ, RZ, R8 ;  /* 0x000000ffff147224 */ /* 0x000fce00078e0008 */
.L_x_28:
[----:B------:R-:W-:Y:S05]  /*0f90*/  BSYNC.RECONVERGENT B1 ;  /* 0x0000000000017941 */ /* 0x000fea0003800200 */
.L_x_26:
[----:B------:R-:W-:Y:S02]  /*0fa0*/  IMAD.MOV.U32 R8, RZ, RZ, R4 ;  /* 0x000000ffff087224 */ /* 0x000fe400078e0004 */
[----:B------:R-:W-:-:S04]  /*0fb0*/  IMAD.MOV.U32 R9, RZ, RZ, 0x0 ;  /* 0x00000000ff097424 */ /* 0x000fc800078e00ff */
[----:B------:R-:W-:Y:S05]  /*0fc0*/  RET.REL.NODEC R8 `(p2m_rectmesh2d_32atomics) ;  /* 0xfffffff0080c7950 */ /* 0x000fea0003c3ffff */
.L_x_31:
        /* <DEDUP_REMOVED lines=11> */
.L_x_65:


//--------------------- .text.p2m_rectmesh3d_64atomics --------------------------
	.section	.text.p2m_rectmesh3d_64atomics,"ax",@progbits
	.align	128
        .global         p2m_rectmesh3d_64atomics
        .type           p2m_rectmesh3d_64atomics,@function
        .size           p2m_rectmesh3d_64atomics,(.L_x_66 - p2m_rectmesh3d_64atomics)
        .other          p2m_rectmesh3d_64atomics,@"STO_CUDA_ENTRY STV_DEFAULT"
p2m_rectmesh3d_64atomics:
.text.p2m_rectmesh3d_64atomics:
        /* <DEDUP_REMOVED lines=35> */
[----:B------:R-:W-:Y:S05]  /*0230*/  CALL.REL.NOINC `($__internal_2_$__cuda_sm20_div_rn_f64_full) ;  /* 0x0000000c003c7944 */ /* 0x000fea0003c00000 */
[----:B------:R-:W-:Y:S02]  /*0240*/  IMAD.MOV.U32 R6, RZ, RZ, R28 ;  /* 0x000000ffff067224 */ /* 0x000fe400078e001c */
[----:B------:R-:W-:-:S07]  /*0250*/  IMAD.MOV.U32 R7, RZ, RZ, R29 ;  /* 0x000000ffff077224 */ /* 0x000fce00078e001d */
.L_x_33:
[----:B------:R-:W-:Y:S05]  /*0260*/  BSYNC.RECONVERGENT B0 ;  /* 0x0000000000007941 */ /* 0x000fea0003800200 */
.L_x_32:
        /* <DEDUP_REMOVED lines=27> */
[----:B------:R-:W-:Y:S05]  /*0420*/  CALL.REL.NOINC `($__internal_2_$__cuda_sm20_div_rn_f64_full) ;  /* 0x0000000800c07944 */ /* 0x000fea0003c00000 */
[----:B------:R-:W-:Y:S01]  /*0430*/  MOV R4, R28 ;  /* 0x0000001c00047202 */ /* 0x000fe20000000f00 */
[----:B------:R-:W-:-:S07]  /*0440*/  IMAD.MOV.U32 R5, RZ, RZ, R29 ;  /* 0x000000ffff057224 */ /* 0x000fce00078e001d */
.L_x_35:
[----:B------:R-:W-:Y:S05]  /*0450*/  BSYNC.RECONVERGENT B0 ;  /* 0x0000000000007941 */ /* 0x000fea0003800200 */
.L_x_34:
        /* <DEDUP_REMOVED lines=28> */
[----:B------:R-:W-:Y:S02]  /*0620*/  IMAD.MOV.U32 R10, RZ, RZ, R28 ;  /* 0x000000ffff0a7224 */ /* 0x000fe400078e001c */
[----:B------:R-:W-:-:S07]  /*0630*/  IMAD.MOV.U32 R11, RZ, RZ, R29 ;  /* 0x000000ffff0b7224 */ /* 0x000fce00078e001d */
.L_x_37:
[----:B------:R-:W-:Y:S05]  /*0640*/  BSYNC.RECONVERGENT B0 ;  /* 0x0000000000007941 */ /* 0x000fea0003800200 */
.L_x_36:
        /* <DEDUP_REMOVED lines=35> */
[----:B------:R-:W-:Y:S05]  /*0880*/  CALL.REL.NOINC `($__internal_2_$__cuda_sm20_div_rn_f64_full) ;  /* 0x0000000400a87944 */ /* 0x000fea0003c00000 */
[----:B------:R-:W-:Y:S02]  /*0890*/  IMAD.MOV.U32 R4, RZ, RZ, R28 ;  /* 0x000000ffff047224 */ /* 0x000fe400078e001c */
[----:B------:R-:W-:-:S07]  /*08a0*/  IMAD.MOV.U32 R5, RZ, RZ, R29 ;  /* 0x000000ffff057224 */ /* 0x000fce00078e001d */
.L_x_39:
[----:B------:R-:W-:Y:S05]  /*08b0*/  BSYNC.RECONVERGENT B0 ;  /* 0x0000000000007941 */ /* 0x000fea0003800200 */
.L_x_38:
        /* <DEDUP_REMOVED lines=24> */
[----:B------:R-:W-:Y:S05]  /*0a40*/  CALL.REL.NOINC `($__internal_2_$__cuda_sm20_div_rn_f64_full) ;  /* 0x0000000400387944 */ /* 0x000fea0003c00000 */
[----:B------:R-:W-:Y:S02]  /*0a50*/  IMAD.MOV.U32 R2, RZ, RZ, R28 ;  /* 0x000000ffff027224 */ /* 0x000fe400078e001c */
[----:B------:R-:W-:-:S07]  /*0a60*/  IMAD.MOV.U32 R3, RZ, RZ, R29 ;  /* 0x000000ffff037224 */ /* 0x000fce00078e001d */
.L_x_41:
[----:B------:R-:W-:Y:S05]  /*0a70*/  BSYNC.RECONVERGENT B0 ;  /* 0x0000000000007941 */ /* 0x000fea0003800200 */
.L_x_40:
        /* <DEDUP_REMOVED lines=28> */
.L_x_43:
[----:B------:R-:W-:Y:S05]  /*0c40*/  BSYNC.RECONVERGENT B0 ;  /* 0x0000000000007941 */ /* 0x000fea0003800200 */
.L_x_42:
[----:B------:R-:W0:Y:S02]  /*0c50*/  LDCU UR4, c[0x0][0x380] ;  /* 0x00007000ff0477ac */ /* 0x000e240008000800 */
[----:B0-----:R-:W-:-:S13]  /*0c60*/  ISETP.GE.AND P0, PT, R8, UR4, PT ;  /* 0x0000000408007c0c */ /* 0x001fda000bf06270 */
[----:B------:R-:W-:Y:S05]  /*0c70*/  @P0 EXIT ;  /* 0x000000000000094d */ /* 0x000fea0003800000 */
[----:B------:R-:W0:Y:S01]  /*0c80*/  LDC R8, c[0x0][0x3d0] ;  /* 0x0000f400ff087b82 */ /* 0x000e220000000800 */
[----:B------:R-:W-:Y:S01]  /*0c90*/  LOP3.LUT R9, R7, R6, RZ, 0xfc, !PT ;  /* 0x0000000607097212 */ /* 0x000fe200078efcff */
[----:B------:R-:W1:Y:S02]  /*0ca0*/  LDCU UR4, c[0x0][0x3d8] ;  /* 0x00007b00ff0477ac */ /* 0x000e640008000800 */
[----:B-1----:R-:W-:Y:S01]  /*0cb0*/  UIADD3 UR4, UPT, UPT, UR4, -0x1, URZ ;  /* 0xffffffff04047890 */ /* 0x002fe2000fffe0ff */
[----:B0-----:R-:W-:-:S05]  /*0cc0*/  VIADD R12, R8, 0xffffffff ;  /* 0xffffffff080c7836 */ /* 0x001fca0000000000 */
[----:B------:R-:W-:-:S04]  /*0cd0*/  ISETP.GE.AND P0, PT, R7, R12, PT ;  /* 0x0000000c0700720c */ /* 0x000fc80003f06270 */
[----:B------:R-:W-:-:S13]  /*0ce0*/  ISETP.LT.OR P0, PT, R9, RZ, P0 ;  /* 0x000000ff0900720c */ /* 0x000fda0000701670 */
[----:B------:R-:W0:Y:S02]  /*0cf0*/  @!P0 LDC R9, c[0x0][0x3d4] ;  /* 0x0000f500ff098b82 */ /* 0x000e240000000800 */
[----:B0-----:R-:W-:-:S05]  /*0d00*/  @!P0 VIADD R9, R9, 0xffffffff ;  /* 0xffffffff09098836 */ /* 0x001fca0000000000 */
[----:B------:R-:W-:-:S04]  /*0d10*/  ISETP.LT.AND P0, PT, R6, R9, !P0 ;  /* 0x000000090600720c */ /* 0x000fc80004701270 */
[----:B------:R-:W-:-:S04]  /*0d20*/  ISETP.LT.OR P0, PT, R0, RZ, !P0 ;  /* 0x000000ff0000720c */ /* 0x000fc80004701670 */
[----:B------:R-:W-:-:S13]  /*0d30*/  ISETP.GE.OR P0, PT, R0, UR4, P0 ;  /* 0x0000000400007c0c */ /* 0x000fda0008706670 */
[----:B------:R-:W-:Y:S05]  /*0d40*/  @P0 EXIT ;  /* 0x000000000000094d */ /* 0x000fea0003800000 */
[----:B------:R-:W0:Y:S01]  /*0d50*/  LDCU UR4, c[0x0][0x3d4] ;  /* 0x00007a80ff0477ac */ /* 0x000e220008000800 */
[----:B------:R-:W1:Y:S01]  /*0d60*/  LDC.64 R12, c[0x0][0x3e0] ;  /* 0x0000f800ff0c7b82 */ /* 0x000e620000000a00 */
[----:B------:R-:W-:Y:S01]  /*0d70*/  IMAD R7, R6, R8, R7 ;  /* 0x0000000806077224 */ /* 0x000fe200078e0207 */
[----:B------:R-:W-:Y:S02]  /*0d80*/  DADD R14, -R10, 1 ;  /* 0x3ff000000a0e7429 */ /* 0x000fe40000000100 */
[----:B------:R-:W-:Y:S02]  /*0d90*/  DMUL R20, R20, R4 ;  /* 0x0000000414147228 */ /* 0x000fe40000000000 */
[----:B------:R-:W-:Y:S02]  /*0da0*/  DMUL R22, R22, R2 ;  /* 0x0000000216167228 */ /* 0x000fe40000000000 */
[----:B------:R-:W-:Y:S02]  /*0db0*/  DMUL R4, R2, R4 ;  /* 0x0000000402047228 */ /* 0x000fe40000000000 */
[----:B------:R-:W-:-:S02]  /*0dc0*/  DMUL R26, R18, R14 ;  /* 0x0000000e121a7228 */ /* 0x000fc40000000000 */
[----:B------:R-:W-:Y:S02]  /*0dd0*/  DMUL R16, R14, R20 ;  /* 0x000000140e107228 */ /* 0x000fe40000000000 */
[-C--:B------:R-:W-:Y:S02]  /*0de0*/  DMUL R24, R20, R10.reuse ;  /* 0x0000000a14187228 */ /* 0x080fe40000000000 */
[----:B------:R-:W-:Y:S01]  /*0df0*/  DMUL R2, R18, R10 ;  /* 0x0000000a12027228 */ /* 0x000fe20000000000 */
[----:B0-----:R-:W-:Y:S01]  /*0e00*/  IMAD R9, R8, UR4, RZ ;  /* 0x0000000408097c24 */ /* 0x001fe2000f8e02ff */
[----:B------:R-:W-:Y:S02]  /*0e10*/  DMUL R18, R14, R4 ;  /* 0x000000040e127228 */ /* 0x000fe40000000000 */
[----:B------:R-:W-:Y:S01]  /*0e20*/  DMUL R4, R4, R10 ;  /* 0x0000000a04047228 */ /* 0x000fe20000000000 */
[----:B------:R-:W-:-:S04]  /*0e30*/  IMAD R7, R0, R9, R7 ;  /* 0x0000000900077224 */ /* 0x000fc800078e0207 */
[----:B-1----:R-:W-:Y:S01]  /*0e40*/  IMAD.WIDE R6, R7, 0x8, R12 ;  /* 0x0000000807067825 */ /* 0x002fe200078e020c */
[----:B------:R-:W-:Y:S02]  /*0e50*/  DMUL R12, R14, R22 ;  /* 0x000000160e0c7228 */ /* 0x000fe40000000000 */
[----:B------:R-:W-:Y:S02]  /*0e60*/  DMUL R22, R22, R10 ;  /* 0x0000000a16167228 */ /* 0x000fe40000000000 */
[----:B------:R-:W-:Y:S01]  /*0e70*/  REDG.E.ADD.F64.RN.STRONG.GPU desc[UR6][R6.64], R26 ;  /* 0x0000001a060079a6 */ /* 0x000fe2000c12ff06 */
[----:B------:R-:W-:-:S03]  /*0e80*/  IMAD.WIDE R20, R9, 0x8, R6 ;  /* 0x0000000809147825 */ /* 0x000fc600078e0206 */
[----:B------:R-:W-:Y:S01]  /*0e90*/  REDG.E.ADD.F64.RN.STRONG.GPU desc[UR6][R6.64+0x8], R16 ;  /* 0x00000810060079a6 */ /* 0x000fe2000c12ff06 */
[----:B------:R-:W-:-:S04]  /*0ea0*/  IMAD.WIDE R14, R8, 0x8, R6 ;  /* 0x00000008080e7825 */ /* 0x000fc800078e0206 */
[----:B------:R-:W-:Y:S01]  /*0eb0*/  IMAD.WIDE R8, R8, 0x8, R20 ;  /* 0x0000000808087825 */ /* 0x000fe200078e0214 */
[----:B------:R-:W-:Y:S04]  /*0ec0*/  REDG.E.ADD.F64.RN.STRONG.GPU desc[UR6][R14.64], R12 ;  /* 0x0000000c0e0079a6 */ /* 0x000fe8000c12ff06 */
[----:B------:R-:W-:Y:S04]  /*0ed0*/  REDG.E.ADD.F64.RN.STRONG.GPU desc[UR6][R14.64+0x8], R18 ;  /* 0x000008120e0079a6 */ /* 0x000fe8000c12ff06 */
[----:B------:R-:W-:Y:S04]  /*0ee0*/  REDG.E.ADD.F64.RN.STRONG.GPU desc[UR6][R20.64], R2 ;  /* 0x00000002140079a6 */ /* 0x000fe8000c12ff06 */
[----:B------:R-:W-:Y:S04]  /*0ef0*/  REDG.E.ADD.F64.RN.STRONG.GPU desc[UR6][R20.64+0x8], R24 ;  /* 0x00000818140079a6 */ /* 0x000fe8000c12ff06 */
[----:B------:R-:W-:Y:S04]  /*0f00*/  REDG.E.ADD.F64.RN.STRONG.GPU desc[UR6][R8.64], R22 ;  /* 0x00000016080079a6 */ /* 0x000fe8000c12ff06 */
[----:B------:R-:W-:Y:S01]  /*0f10*/  REDG.E.ADD.F64.RN.STRONG.GPU desc[UR6][R8.64+0x8], R4 ;  /* 0x00000804080079a6 */ /* 0x000fe2000c12ff06 */
[----:B------:R-:W-:Y:S05]  /*0f20*/  EXIT ;  /* 0x000000000000794d */ /* 0x000fea0003800000 */
        .weak           $__internal_2_$__cuda_sm20_div_rn_f64_full
        .type           $__internal_2_$__cuda_sm20_div_rn_f64_full,@function
        .size           $__internal_2_$__cuda_sm20_div_rn_f64_full,(.L_x_66 - $__internal_2_$__cuda_sm20_div_rn_f64_full)
$__internal_2_$__cuda_sm20_div_rn_f64_full:
        /* <DEDUP_REMOVED lines=66> */
.L_x_45:
        /* <DEDUP_REMOVED lines=16> */
.L_x_48:
[----:B------:R-:W-:Y:S01]  /*1450*/  LOP3.LUT R29, R15, 0x80000, RZ, 0xfc, !PT ;  /* 0x000800000f1d7812 */ /* 0x000fe200078efcff */
[----:B------:R-:W-:Y:S01]  /*1460*/  IMAD.MOV.U32 R28, RZ, RZ, R14 ;  /* 0x000000ffff1c7224 */ /* 0x000fe200078e000e */
[----:B------:R-:W-:Y:S06]  /*1470*/  BRA `(.L_x_46) ;  /* 0x0000000000087947 */ /* 0x000fec0003800000 */
.L_x_47:
[----:B------:R-:W-:Y:S01]  /*1480*/  LOP3.LUT R29, R13, 0x80000, RZ, 0xfc, !PT ;  /* 0x000800000d1d7812 */ /* 0x000fe200078efcff */
[----:B------:R-:W-:-:S07]  /*1490*/  IMAD.MOV.U32 R28, RZ, RZ, R12 ;  /* 0x000000ffff1c7224 */ /* 0x000fce00078e000c */
.L_x_46:
[----:B------:R-:W-:Y:S05]  /*14a0*/  BSYNC.RECONVERGENT B1 ;  /* 0x0000000000017941 */ /* 0x000fea0003800200 */
.L_x_44:
[----:B------:R-:W-:-:S04]  /*14b0*/  IMAD.MOV.U32 R11, RZ, RZ, 0x0 ;  /* 0x00000000ff0b7424 */ /* 0x000fc800078e00ff */
[----:B------:R-:W-:Y:S05]  /*14c0*/  RET.REL.NODEC R10 `(p2m_rectmesh3d_64atomics) ;  /* 0xffffffe80acc7950 */ /* 0x000fea0003c3ffff */
.L_x_49:
        /* <DEDUP_REMOVED lines=11> */
.L_x_66:


//--------------------- .text.p2m_rectmesh2d_64atomics --------------------------
	.section	.text.p2m_rectmesh2d_64atomics,"ax",@progbits
	.align	128
        .global         p2m_rectmesh2d_64atomics
        .type           p2m_rectmesh2d_64atomics,@function
        .size           p2m_rectmesh2d_64atomics,(.L_x_67 - p2m_rectmesh2d_64atomics)
        .other          p2m_rectmesh2d_64atomics,@"STO_CUDA_ENTRY STV_DEFAULT"
p2m_rectmesh2d_64atomics:
.text.p2m_rectmesh2d_64atomics:
        /* <DEDUP_REMOVED lines=35> */
[----:B------:R-:W-:Y:S05]  /*0230*/  CALL.REL.NOINC `($__internal_3_$__cuda_sm20_div_rn_f64_full) ;  /* 0x0000000400e87944 */ /* 0x000fea0003c00000 */
[----:B------:R-:W-:Y:S02]  /*0240*/  IMAD.MOV.U32 R4, RZ, RZ, R20 ;  /* 0x000000ffff047224 */ /* 0x000fe400078e0014 */
[----:B------:R-:W-:-:S07]  /*0250*/  IMAD.MOV.U32 R5, RZ, RZ, R21 ;  /* 0x000000ffff057224 */ /* 0x000fce00078e0015 */
.L_x_51:
[----:B------:R-:W-:Y:S05]  /*0260*/  BSYNC.RECONVERGENT B0 ;  /* 0x0000000000007941 */ /* 0x000fea0003800200 */
.L_x_50:
        /* <DEDUP_REMOVED lines=27> */
[----:B------:R-:W-:Y:S05]  /*0420*/  CALL.REL.NOINC `($__internal_3_$__cuda_sm20_div_rn_f64_full) ;  /* 0x00000004006c7944 */ /* 0x000fea0003c00000 */
[----:B------:R-:W-:Y:S02]  /*0430*/  IMAD.MOV.U32 R6, RZ, RZ, R20 ;  /* 0x000000ffff067224 */ /* 0x000fe400078e0014 */
[----:B------:R-:W-:-:S07]  /*0440*/  IMAD.MOV.U32 R7, RZ, RZ, R21 ;  /* 0x000000ffff077224 */ /* 0x000fce00078e0015 */
.L_x_53:
[----:B------:R-:W-:Y:S05]  /*0450*/  BSYNC.RECONVERGENT B0 ;  /* 0x0000000000007941 */ /* 0x000fea0003800200 */
.L_x_52:
        /* <DEDUP_REMOVED lines=34> */
.L_x_55:
[----:B------:R-:W-:Y:S05]  /*0680*/  BSYNC.RECONVERGENT B0 ;  /* 0x0000000000007941 */ /* 0x000fea0003800200 */
.L_x_54:
        /* <DEDUP_REMOVED lines=24> */
[----:B------:R-:W-:Y:S05]  /*0810*/  CALL.REL.NOINC `($__internal_3_$__cuda_sm20_div_rn_f64_full) ;  /* 0x0000000000707944 */ /* 0x000fea0003c00000 */
[----:B------:R-:W-:Y:S02]  /*0820*/  IMAD.MOV.U32 R8, RZ, RZ, R20 ;  /* 0x000000ffff087224 */ /* 0x000fe400078e0014 */
[----:B------:R-:W-:-:S07]  /*0830*/  IMAD.MOV.U32 R9, RZ, RZ, R21 ;  /* 0x000000ffff097224 */ /* 0x000fce00078e0015 */
.L_x_57:
[----:B------:R-:W-:Y:S05]  /*0840*/  BSYNC.RECONVERGENT B0 ;  /* 0x0000000000007941 */ /* 0x000fea0003800200 */
.L_x_56:
[----:B------:R-:W0:Y:S02]  /*0850*/  LDCU UR6, c[0x0][0x380] ;  /* 0x00007000ff0677ac */ /* 0x000e240008000800 */
[----:B0-----:R-:W-:-:S13]  /*0860*/  ISETP.GE.AND P0, PT, R0, UR6, PT ;  /* 0x0000000600007c0c */ /* 0x001fda000bf06270 */
[----:B------:R-:W-:Y:S05]  /*0870*/  @P0 EXIT ;  /* 0x000000000000094d */ /* 0x000fea0003800000 */
[----:B------:R-:W0:Y:S01]  /*0880*/  LDC.64 R10, c[0x0][0x3b8] ;  /* 0x0000ee00ff0a7b82 */ /* 0x000e220000000a00 */
[----:B------:R-:W-:Y:S01]  /*0890*/  LOP3.LUT R4, R5, R6, RZ, 0xfc, !PT ;  /* 0x0000000605047212 */ /* 0x000fe200078efcff */
[----:B0-----:R-:W-:Y:S01]  /*08a0*/  VIADD R11, R11, 0xffffffff ;  /* 0xffffffff0b0b7836 */ /* 0x001fe20000000000 */
[----:B------:R-:W-:-:S04]  /*08b0*/  IADD3 R0, PT, PT, R10, -0x1, RZ ;  /* 0xffffffff0a007810 */ /* 0x000fc80007ffe0ff */
[----:B------:R-:W-:-:S04]  /*08c0*/  ISETP.GE.AND P0, PT, R6, R11, PT ;  /* 0x0000000b0600720c */ /* 0x000fc80003f06270 */
[----:B------:R-:W-:-:S04]  /*08d0*/  ISETP.GE.OR P0, PT, R5, R0, P0 ;  /* 0x000000000500720c */ /* 0x000fc80000706670 */
[----:B------:R-:W-:-:S13]  /*08e0*/  ISETP.LT.OR P0, PT, R4, RZ, P0 ;  /* 0x000000ff0400720c */ /* 0x000fda0000701670 */
[----:B------:R-:W-:Y:S05]  /*08f0*/  @P0 EXIT ;  /* 0x000000000000094d */ /* 0x000fea0003800000 */
[----:B------:R-:W0:Y:S01]  /*0900*/  LDC.64 R16, c[0x0][0x3c0] ;  /* 0x0000f000ff107b82 */ /* 0x000e220000000a00 */
[----:B------:R-:W-:Y:S01]  /*0910*/  DADD R18, -R8, 1 ;  /* 0x3ff0000008127429 */ /* 0x000fe20000000100 */
[----:B------:R-:W-:Y:S01]  /*0920*/  IMAD R5, R6, R10, R5 ;  /* 0x0000000a06057224 */ /* 0x000fe200078e0205 */
[----:B------:R-:W-:-:S06]  /*0930*/  DMUL R12, R14, R8 ;  /* 0x000000080e0c7228 */ /* 0x000fcc0000000000 */
[----:B------:R-:W-:Y:S02]  /*0940*/  DMUL R14, R14, R18 ;  /* 0x000000120e0e7228 */ /* 0x000fe40000000000 */
[-C--:B------:R-:W-:Y:S02]  /*0950*/  DMUL R6, R18, R2.reuse ;  /* 0x0000000212067228 */ /* 0x080fe40000000000 */
[----:B------:R-:W-:Y:S01]  /*0960*/  DMUL R2, R8, R2 ;  /* 0x0000000208027228 */ /* 0x000fe20000000000 */
[----:B0-----:R-:W-:-:S05]  /*0970*/  IMAD.WIDE R4, R5, 0x8, R16 ;  /* 0x0000000805047825 */ /* 0x001fca00078e0210 */
[----:B------:R-:W-:Y:S01]  /*0980*/  REDG.E.ADD.F64.RN.STRONG.GPU desc[UR4][R4.64], R14 ;  /* 0x0000000e040079a6 */ /* 0x000fe2000c12ff04 */
[----:B------:R-:W-:-:S03]  /*0990*/  IMAD.WIDE R10, R10, 0x8, R4 ;  /* 0x000000080a0a7825 */ /* 0x000fc600078e0204 */
[----:B------:R-:W-:Y:S04]  /*09a0*/  REDG.E.ADD.F64.RN.STRONG.GPU desc[UR4][R4.64+0x8], R6 ;  /* 0x00000806040079a6 */ /* 0x000fe8000c12ff04 */
[----:B------:R-:W-:Y:S04]  /*09b0*/  REDG.E.ADD.F64.RN.STRONG.GPU desc[UR4][R10.64], R12 ;  /* 0x0000000c0a0079a6 */ /* 0x000fe8000c12ff04 */
[----:B------:R-:W-:Y:S01]  /*09c0*/  REDG.E.ADD.F64.RN.STRONG.GPU desc[UR4][R10.64+0x8], R2 ;  /* 0x000008020a0079a6 */ /* 0x000fe2000c12ff04 */
[----:B------:R-:W-:Y:S05]  /*09d0*/  EXIT ;  /* 0x000000000000794d */ /* 0x000fea0003800000 */
        .weak           $__internal_3_$__cuda_sm20_div_rn_f64_full
        .type           $__internal_3_$__cuda_sm20_div_rn_f64_full,@function
        .size           $__internal_3_$__cuda_sm20_div_rn_f64_full,(.L_x_67 - $__internal_3_$__cuda_sm20_div_rn_f64_full)
$__internal_3_$__cuda_sm20_div_rn_f64_full:
        /* <DEDUP_REMOVED lines=66> */
.L_x_59:
        /* <DEDUP_REMOVED lines=16> */
.L_x_62:
[----:B------:R-:W-:Y:S01]  /*0f00*/  LOP3.LUT R21, R11, 0x80000, RZ, 0xfc, !PT ;  /* 0x000800000b157812 */ /* 0x000fe200078efcff */
[----:B------:R-:W-:Y:S01]  /*0f10*/  IMAD.MOV.U32 R20, RZ, RZ, R10 ;  /* 0x000000ffff147224 */ /* 0x000fe200078e000a */
[----:B------:R-:W-:Y:S06]  /*0f20*/  BRA `(.L_x_60) ;  /* 0x0000000000087947 */ /* 0x000fec0003800000 */
.L_x_61:
[----:B------:R-:W-:Y:S01]  /*0f30*/  LOP3.LUT R21, R9, 0x80000, RZ, 0xfc, !PT ;  /* 0x0008000009157812 */ /* 0x000fe200078efcff */
[----:B------:R-:W-:-:S07]  /*0f40*/  IMAD.MOV.U32 R20, RZ, RZ, R8 ;  /* 0x000000ffff147224 */ /* 0x000fce00078e0008 */
.L_x_60:
[----:B------:R-:W-:Y:S05]  /*0f50*/  BSYNC.RECONVERGENT B1 ;  /* 0x0000000000017941 */ /* 0x000fea0003800200 */
.L_x_58:
[----:B------:R-:W-:Y:S02]  /*0f60*/  IMAD.MOV.U32 R8, RZ, RZ, R4 ;  /* 0x000000ffff087224 */ /* 0x000fe400078e0004 */
[----:B------:R-:W-:-:S04]  /*0f70*/  IMAD.MOV.U32 R9, RZ, RZ, 0x0 ;  /* 0x00000000ff097424 */ /* 0x000fc800078e00ff */
[----:B------:R-:W-:Y:S05]  /*0f80*/  RET.REL.NODEC R8 `(p2m_rectmesh2d_64atomics) ;  /* 0xfffffff0081c7950 */ /* 0x000fea0003c3ffff */
.L_x_63:
        /* <DEDUP_REMOVED lines=15> */
.L_x_67:


//--------------------- .nv.shared.reserved.0     --------------------------
	.section	.nv.shared.reserved.0,"aw",@nobits
	.weak		__nv_reservedSMEM_offset_0_alias
	.size		__nv_reservedSMEM_offset_0_alias, 0, 64
	.other		__nv_reservedSMEM_offset_0_alias,@"STO_CUDA_RESERVED_SHARED STV_DEFAULT"
__nv_reservedSMEM_offset_0_alias:
	.zero		0
	.zero		64


//--------------------- .nv.constant0.p2m_rectmesh3d_32atomics --------------------------
	.section	.nv.constant0.p2m_rectmesh3d_32atomics,"a",@progbits
	.sectionflags	@""
	.align	4
.nv.constant0.p2m_rectmesh3d_32atomics:
	.zero		1000


//--------------------- .nv.constant0.p2m_rectmesh2d_32atomics --------------------------
	.section	.nv.constant0.p2m_rectmesh2d_32atomics,"a",@progbits
	.sectionflags	@""
	.align	4
.nv.constant0.p2m_rectmesh2d_32atomics:
	.zero		968


//--------------------- .nv.constant0.p2m_rectmesh3d_64atomics --------------------------
	.section	.nv.constant0.p2m_rectmesh3d_64atomics,"a",@progbits
	.sectionflags	@""
	.align	4
.nv.constant0.p2m_rectmesh3d_64atomics:
	.zero		1000


//--------------------- .nv.constant0.p2m_rectmesh2d_64atomics --------------------------
	.section	.nv.constant0.p2m_rectmesh2d_64atomics,"a",@progbits
	.sectionflags	@""
	.align	4
.nv.constant0.p2m_rectmesh2d_64atomics:
	.zero		968


//--------------------- SYMBOLS --------------------------

	.type		.nv.reservedSmem.offset0,@object
	.size		.nv.reservedSmem.offset0,0x4
